	.target	sm_90a

	.elftype	@"ET_EXEC"


//--------------------- .note.nv.tkinfo           --------------------------
	.section	.note.nv.tkinfo,"",@"SHT_NOTE"
	.sectionflags	@"SHF_NOTE_NV_TKINFO"
	.tkinfo
        /*0018*/ 	.word	0x00000002
        /*0030*/ 	.string	""
        /*0030*/ 	.string	"ptxas"
        /*0030*/ 	.string	"Cuda compilation tools, release 13.0, V13.0.88"
        /*0030*/ 	.string	"Build cuda_13.0.r13.0/compiler.36424714_0"
        /*0030*/ 	.string	"-arch sm_90a -m 64 "



//--------------------- .note.nv.cuinfo           --------------------------
	.section	.note.nv.cuinfo,"",@"SHT_NOTE"
	.sectionflags	@"SHF_NOTE_NV_CUINFO"
        /*0018*/ 	.short	0x0002
        /*001a*/ 	.short	0x005a
        /*001c*/ 	.short	0x0082
	.zero		2


//--------------------- .nv.info                  --------------------------
	.section	.nv.info,"",@"SHT_CUDA_INFO"
	.align	4


	//----- nvinfo : EIATTR_REGCOUNT
	.align		4
        /*0000*/ 	.byte	0x04, 0x2f
        /*0002*/ 	.short	(.L_15 - .L_14)
	.align		4
.L_14:
        /*0004*/ 	.word	index@(_ZN7cutlass13device_kernelINS_4gemm6kernel13GemmUniversalIN4cute5tupleIJiiiiEEENS1_10collective13CollectiveMmaINS1_34MainloopSm90TmaGmmaWarpSpecializedILi9ENS5_IJNS4_1CILi1EEESB_SB_EEENS1_32KernelTmaWarpSpecializedPingpongEEENS5_IJNSA_ILi64EEENSA_ILi128EEESF_EEENS_10bfloat16_tENS5_IJlSB_lEEESI_SJ_NS4_8TiledMMAINS4_8MMA_AtomIJNS4_4SM904GMMA28MMA_64x128x16_F32BF16BF16_SSILNSN_5MajorE0ELSP_0ELNSN_7ScaleInE1ELSQ_1EEEEEENS4_6LayoutISC_NS5_IJNSA_ILi0EEESU_SU_EEEEENS5_IJNS4_10UnderscoreESX_SX_EEEEENS4_13SM90_TMA_LOADENS4_14ComposedLayoutINS4_7SwizzleILi3ELi4ELi3EEENS4_18smem_ptr_flag_bitsILi16EEENST_INS5_IJNSA_ILi8EEESF_EEENS5_IJSF_SB_EEEEEEEvNS4_8identityES10_S1A_vS1B_EENS_8epilogue10collective6detail29Sm90TmaWarpSpecializedAdapterINS1E_15DefaultEpilogueISI_SJ_SJ_NS1D_6thread17LinearCombinationISI_Li1EffLNS1I_9ScaleType4KindE0ELNS_15FloatRoundStyleE2ESI_EENS1_15EpilogueDefaultEEEEEvvEEEEvNT_6ParamsE)
        /*0008*/ 	.word	0x000000a8


	//----- nvinfo : EIATTR_FRAME_SIZE
	.align		4
.L_15:
        /*000c*/ 	.byte	0x04, 0x11
        /*000e*/ 	.short	(.L_17 - .L_16)
	.align		4
.L_16:
        /*0010*/ 	.word	index@(_ZN7cutlass13device_kernelINS_4gemm6kernel13GemmUniversalIN4cute5tupleIJiiiiEEENS1_10collective13CollectiveMmaINS1_34MainloopSm90TmaGmmaWarpSpecializedILi9ENS5_IJNS4_1CILi1EEESB_SB_EEENS1_32KernelTmaWarpSpecializedPingpongEEENS5_IJNSA_ILi64EEENSA_ILi128EEESF_EEENS_10bfloat16_tENS5_IJlSB_lEEESI_SJ_NS4_8TiledMMAINS4_8MMA_AtomIJNS4_4SM904GMMA28MMA_64x128x16_F32BF16BF16_SSILNSN_5MajorE0ELSP_0ELNSN_7ScaleInE1ELSQ_1EEEEEENS4_6LayoutISC_NS5_IJNSA_ILi0EEESU_SU_EEEEENS5_IJNS4_10UnderscoreESX_SX_EEEEENS4_13SM90_TMA_LOADENS4_14ComposedLayoutINS4_7SwizzleILi3ELi4ELi3EEENS4_18smem_ptr_flag_bitsILi16EEENST_INS5_IJNSA_ILi8EEESF_EEENS5_IJSF_SB_EEEEEEEvNS4_8identityES10_S1A_vS1B_EENS_8epilogue10collective6detail29Sm90TmaWarpSpecializedAdapterINS1E_15DefaultEpilogueISI_SJ_SJ_NS1D_6thread17LinearCombinationISI_Li1EffLNS1I_9ScaleType4KindE0ELNS_15FloatRoundStyleE2ESI_EENS1_15EpilogueDefaultEEEEEvvEEEEvNT_6ParamsE)
        /*0014*/ 	.word	0x00000008


	//----- nvinfo : EIATTR_MIN_STACK_SIZE
	.align		4
.L_17:
        /*0018*/ 	.byte	0x04, 0x12
        /*001a*/ 	.short	(.L_19 - .L_18)
	.align		4
.L_18:
        /*001c*/ 	.word	index@(_ZN7cutlass13device_kernelINS_4gemm6kernel13GemmUniversalIN4cute5tupleIJiiiiEEENS1_10collective13CollectiveMmaINS1_34MainloopSm90TmaGmmaWarpSpecializedILi9ENS5_IJNS4_1CILi1EEESB_SB_EEENS1_32KernelTmaWarpSpecializedPingpongEEENS5_IJNSA_ILi64EEENSA_ILi128EEESF_EEENS_10bfloat16_tENS5_IJlSB_lEEESI_SJ_NS4_8TiledMMAINS4_8MMA_AtomIJNS4_4SM904GMMA28MMA_64x128x16_F32BF16BF16_SSILNSN_5MajorE0ELSP_0ELNSN_7ScaleInE1ELSQ_1EEEEEENS4_6LayoutISC_NS5_IJNSA_ILi0EEESU_SU_EEEEENS5_IJNS4_10UnderscoreESX_SX_EEEEENS4_13SM90_TMA_LOADENS4_14ComposedLayoutINS4_7SwizzleILi3ELi4ELi3EEENS4_18smem_ptr_flag_bitsILi16EEENST_INS5_IJNSA_ILi8EEESF_EEENS5_IJSF_SB_EEEEEEEvNS4_8identityES10_S1A_vS1B_EENS_8epilogue10collective6detail29Sm90TmaWarpSpecializedAdapterINS1E_15DefaultEpilogueISI_SJ_SJ_NS1D_6thread17LinearCombinationISI_Li1EffLNS1I_9ScaleType4KindE0ELNS_15FloatRoundStyleE2ESI_EENS1_15EpilogueDefaultEEEEEvvEEEEvNT_6ParamsE)
        /*0020*/ 	.word	0x00000008
.L_19:


//--------------------- .nv.compat                --------------------------
	.section	.nv.compat,"",@"SHT_CUDA_COMPAT_INFO"
	.align	4
        /*0000*/ 	.byte	0x02, 0x09, 0x01, 0x00, 0x02, 0x02, 0x04, 0x00, 0x02, 0x05, 0x05, 0x00, 0x03, 0x07, 0x01, 0x01
        /*0010*/ 	.byte	0x02, 0x03, 0x01, 0x00, 0x02, 0x06, 0x01, 0x00, 0x04, 0x0b, 0x08, 0x00, 0x00, 0x00, 0x00, 0x00
        /*0020*/ 	.byte	0x00, 0x00, 0x00, 0x00


//--------------------- .nv.info._ZN7cutlass13device_kernelINS_4gemm6kernel13GemmUniversalIN4cute5tupleIJiiiiEEENS1_10collective13CollectiveMmaINS1_34MainloopSm90TmaGmmaWarpSpecializedILi9ENS5_IJNS4_1CILi1EEESB_SB_EEENS1_32KernelTmaWarpSpecializedPingpongEEENS5_IJNSA_ILi64EEENSA_ILi128EEESF_EEENS_10bfloat16_tENS5_IJlSB_lEEESI_SJ_NS4_8TiledMMAINS4_8MMA_AtomIJNS4_4SM904GMMA28MMA_64x128x16_F32BF16BF16_SSILNSN_5MajorE0ELSP_0ELNSN_7ScaleInE1ELSQ_1EEEEEENS4_6LayoutISC_NS5_IJNSA_ILi0EEESU_SU_EEEEENS5_IJNS4_10UnderscoreESX_SX_EEEEENS4_13SM90_TMA_LOADENS4_14ComposedLayoutINS4_7SwizzleILi3ELi4ELi3EEENS4_18smem_ptr_flag_bitsILi16EEENST_INS5_IJNSA_ILi8EEESF_EEENS5_IJSF_SB_EEEEEEEvNS4_8identityES10_S1A_vS1B_EENS_8epilogue10collective6detail29Sm90TmaWarpSpecializedAdapterINS1E_15DefaultEpilogueISI_SJ_SJ_NS1D_6thread17LinearCombinationISI_Li1EffLNS1I_9ScaleType4KindE0ELNS_15FloatRoundStyleE2ESI_EENS1_15EpilogueDefaultEEEEEvvEEEEvNT_6ParamsE --------------------------
	.section	.nv.info._ZN7cutlass13device_kernelINS_4gemm6kernel13GemmUniversalIN4cute5tupleIJiiiiEEENS1_10collective13CollectiveMmaINS1_34MainloopSm90TmaGmmaWarpSpecializedILi9ENS5_IJNS4_1CILi1EEESB_SB_EEENS1_32KernelTmaWarpSpecializedPingpongEEENS5_IJNSA_ILi64EEENSA_ILi128EEESF_EEENS_10bfloat16_tENS5_IJlSB_lEEESI_SJ_NS4_8TiledMMAINS4_8MMA_AtomIJNS4_4SM904GMMA28MMA_64x128x16_F32BF16BF16_SSILNSN_5MajorE0ELSP_0ELNSN_7ScaleInE1ELSQ_1EEEEEENS4_6LayoutISC_NS5_IJNSA_ILi0EEESU_SU_EEEEENS5_IJNS4_10UnderscoreESX_SX_EEEEENS4_13SM90_TMA_LOADENS4_14ComposedLayoutINS4_7SwizzleILi3ELi4ELi3EEENS4_18smem_ptr_flag_bitsILi16EEENST_INS5_IJNSA_ILi8EEESF_EEENS5_IJSF_SB_EEEEEEEvNS4_8identityES10_S1A_vS1B_EENS_8epilogue10collective6detail29Sm90TmaWarpSpecializedAdapterINS1E_15DefaultEpilogueISI_SJ_SJ_NS1D_6thread17LinearCombinationISI_Li1EffLNS1I_9ScaleType4KindE0ELNS_15FloatRoundStyleE2ESI_EENS1_15EpilogueDefaultEEEEEvvEEEEvNT_6ParamsE,"",@"SHT_CUDA_INFO"
	.sectionflags	@""
	.align	4


	//----- nvinfo : EIATTR_CUDA_API_VERSION
	.align		4
        /*0000*/ 	.byte	0x04, 0x37
        /*0002*/ 	.short	(.L_21 - .L_20)
.L_20:
        /*0004*/ 	.word	0x00000082


	//----- nvinfo : EIATTR_KPARAM_INFO
	.align		4
.L_21:
        /*0008*/ 	.byte	0x04, 0x17
        /*000a*/ 	.short	(.L_23 - .L_22)
.L_22:
        /*000c*/ 	.word	0x00000000
        /*0010*/ 	.short	0x0000
        /*0012*/ 	.short	0x0070
        /*0014*/ 	.byte	0x00, 0xf0, 0x01, 0x10


	//----- nvinfo : EIATTR_SPARSE_MMA_MASK
	.align		4
.L_23:
        /*0018*/ 	.byte	0x03, 0x50
        /*001a*/ 	.short	0x0000


	//----- nvinfo : EIATTR_MAXREG_COUNT
	.align		4
        /*001c*/ 	.byte	0x03, 0x1b
        /*001e*/ 	.short	0x00a8


	//----- nvinfo : EIATTR_NUM_BARRIERS
	.align		4
        /*0020*/ 	.byte	0x02, 0x4c
        /*0022*/ 	.byte	0x01
	.zero		1


	//----- nvinfo : EIATTR_EXTERNS
	.align		4
        /*0024*/ 	.byte	0x04, 0x0f
        /*0026*/ 	.short	(.L_25 - .L_24)


	//   ....[0]....
	.align		4
.L_24:
        /*0028*/ 	.word	index@(__assertfail)


	//----- nvinfo : EIATTR_ANNOTATIONS
	.align		4
.L_25:
        /*002c*/ 	.byte	0x04, 0x55
        /*002e*/ 	.short	(.L_27 - .L_26)


	//   ....[0]....
.L_26:
        /*0030*/ 	.word	0x00000001
        /*0034*/ 	.byte	0xa0, 0x0b, 0x00, 0x00, 0x01, 0x00, 0x00, 0x00, 0xc0, 0x12, 0x00, 0x00, 0x01, 0x00, 0x00, 0x00
        /*0044*/ 	.byte	0x90, 0x61, 0x00, 0x00, 0x01, 0x00, 0x00, 0x00, 0x50, 0x6d, 0x00, 0x00


	//----- nvinfo : EIATTR_MERCURY_ISA_VERSION
	.align		4
.L_27:
        /*0050*/ 	.byte	0x03, 0x5f
        /*0052*/ 	.short	0x0101


	//----- nvinfo : EIATTR_INT_WARP_WIDE_INSTR_OFFSETS
	.align		4
        /*0054*/ 	.byte	0x04, 0x31
        /*0056*/ 	.short	(.L_29 - .L_28)


	//   ....[0]....
.L_28:
        /*0058*/ 	.word	0x000004c0


	//   ....[1]....
        /*005c*/ 	.word	0x000004e0


	//   ....[2]....
        /*0060*/ 	.word	0x00000560


	//   ....[3]....
        /*0064*/ 	.word	0x00000570


	//   ....[4]....
        /*0068*/ 	.word	0x00000580


	//   ....[5]....
        /*006c*/ 	.word	0x000005a0


	//   ....[6]....
        /*0070*/ 	.word	0x00000630


	//   ....[7]....
        /*0074*/ 	.word	0x00000650


	//----- nvinfo : EIATTR_COOP_GROUP_MASK_REGIDS
	.align		4
.L_29:
        /*0078*/ 	.byte	0x04, 0x29
        /*007a*/ 	.short	(.L_31 - .L_30)


	//   ....[0]....
.L_30:
        /*007c*/ 	.word	0xffffffff


	//   ....[1]....
        /*0080*/ 	.word	0xffffffff


	//   ....[2]....
        /*0084*/ 	.word	0xffffffff


	//   ....[3]....
        /*0088*/ 	.word	0xffffffff


	//   ....[4]....
        /*008c*/ 	.word	0xffffffff


	//   ....[5]....
        /*0090*/ 	.word	0xffffffff


	//----- nvinfo : EIATTR_COOP_GROUP_INSTR_OFFSETS
	.align		4
.L_31:
        /*0094*/ 	.byte	0x04, 0x28
        /*0096*/ 	.short	(.L_33 - .L_32)


	//   ....[0]....
.L_32:
        /*0098*/ 	.word	0x00000070


	//   ....[1]....
        /*009c*/ 	.word	0x00000080


	//   ....[2]....
        /*00a0*/ 	.word	0x00000140


	//   ....[3]....
        /*00a4*/ 	.word	0x000003a0


	//   ....[4]....
        /*00a8*/ 	.word	0x000003e0


	//   ....[5]....
        /*00ac*/ 	.word	0x00000420


	//----- nvinfo : EIATTR_REG_RECONFIG
	.align		4
.L_33:
        /*00b0*/ 	.byte	0x01, 0x54
	.zero		2


	//----- nvinfo : EIATTR_SYSCALL_OFFSETS
	.align		4
        /*00b4*/ 	.byte	0x04, 0x46
        /*00b6*/ 	.short	(.L_35 - .L_34)


	//   ....[0]....
.L_34:
        /*00b8*/ 	.word	0x00001740


	//----- nvinfo : EIATTR_MBARRIER_INSTR_OFFSETS
	.align		4
.L_35:
        /*00bc*/ 	.byte	0x04, 0x39
        /*00be*/ 	.short	(.L_37 - .L_36)


	//   ....[0]....
.L_36:
        /*00c0*/ 	.word	0x00000260
        /*00c4*/ 	.word	0x000000ff
        /*00c8*/ 	.word	0x00000000
        /*00cc*/ 	.short	0x0100
        /*00ce*/ 	.byte	0x08
	.zero		1


	//   ....[1]....
        /*00d0*/ 	.word	0x00000270
        /*00d4*/ 	.word	0x000000ff
        /*00d8*/ 	.word	0x00000048
        /*00dc*/ 	.short	0x0100
        /*00de*/ 	.byte	0x08
	.zero		1


	//   ....[2]....
        /*00e0*/ 	.word	0x00000280
        /*00e4*/ 	.word	0x000000ff
        /*00e8*/ 	.word	0x00000008
        /*00ec*/ 	.short	0x0100
        /*00ee*/ 	.byte	0x08
	.zero		1


	//   ....[3]....
        /*00f0*/ 	.word	0x00000290
        /*00f4*/ 	.word	0x000000ff
        /*00f8*/ 	.word	0x00000050
        /*00fc*/ 	.short	0x0100
        /*00fe*/ 	.byte	0x08
	.zero		1


	//   ....[4]....
        /*0100*/ 	.word	0x000002a0
        /*0104*/ 	.word	0x000000ff
        /*0108*/ 	.word	0x00000010
        /*010c*/ 	.short	0x0100
        /*010e*/ 	.byte	0x08
	.zero		1


	//   ....[5]....
        /*0110*/ 	.word	0x000002b0
        /*0114*/ 	.word	0x000000ff
        /*0118*/ 	.word	0x00000058
        /*011c*/ 	.short	0x0100
        /*011e*/ 	.byte	0x08
	.zero		1


	//   ....[6]....
        /*0120*/ 	.word	0x000002c0
        /*0124*/ 	.word	0x000000ff
        /*0128*/ 	.word	0x00000018
        /*012c*/ 	.short	0x0100
        /*012e*/ 	.byte	0x08
	.zero		1


	//   ....[7]....
        /*0130*/ 	.word	0x000002d0
        /*0134*/ 	.word	0x000000ff
        /*0138*/ 	.word	0x00000060
        /*013c*/ 	.short	0x0100
        /*013e*/ 	.byte	0x08
	.zero		1


	//   ....[8]....
        /*0140*/ 	.word	0x000002e0
        /*0144*/ 	.word	0x000000ff
        /*0148*/ 	.word	0x00000020
        /*014c*/ 	.short	0x0100
        /*014e*/ 	.byte	0x08
	.zero		1


	//   ....[9]....
        /*0150*/ 	.word	0x000002f0
        /*0154*/ 	.word	0x000000ff
        /*0158*/ 	.word	0x00000068
        /*015c*/ 	.short	0x0100
        /*015e*/ 	.byte	0x08
	.zero		1


	//   ....[10]....
        /*0160*/ 	.word	0x00000300
        /*0164*/ 	.word	0x000000ff
        /*0168*/ 	.word	0x00000028
        /*016c*/ 	.short	0x0100
        /*016e*/ 	.byte	0x08
	.zero		1


	//   ....[11]....
        /*0170*/ 	.word	0x00000310
        /*0174*/ 	.word	0x000000ff
        /*0178*/ 	.word	0x00000070
        /*017c*/ 	.short	0x0100
        /*017e*/ 	.byte	0x08
	.zero		1


	//   ....[12]....
        /*0180*/ 	.word	0x00000320
        /*0184*/ 	.word	0x000000ff
        /*0188*/ 	.word	0x00000030
        /*018c*/ 	.short	0x0100
        /*018e*/ 	.byte	0x08
	.zero		1


	//   ....[13]....
        /*0190*/ 	.word	0x00000330
        /*0194*/ 	.word	0x000000ff
        /*0198*/ 	.word	0x00000078
        /*019c*/ 	.short	0x0100
        /*019e*/ 	.byte	0x08
	.zero		1


	//   ....[14]....
        /*01a0*/ 	.word	0x00000340
        /*01a4*/ 	.word	0x000000ff
        /*01a8*/ 	.word	0x00000038
        /*01ac*/ 	.short	0x0100
        /*01ae*/ 	.byte	0x08
	.zero		1


	//   ....[15]....
        /*01b0*/ 	.word	0x00000350
        /*01b4*/ 	.word	0x000000ff
        /*01b8*/ 	.word	0x00000080
        /*01bc*/ 	.short	0x0100
        /*01be*/ 	.byte	0x08
	.zero		1


	//   ....[16]....
        /*01c0*/ 	.word	0x00000360
        /*01c4*/ 	.word	0x000000ff
        /*01c8*/ 	.word	0x00000040
        /*01cc*/ 	.short	0x0100
        /*01ce*/ 	.byte	0x08
	.zero		1


	//   ....[17]....
        /*01d0*/ 	.word	0x00000370
        /*01d4*/ 	.word	0x000000ff
        /*01d8*/ 	.word	0x00000088
        /*01dc*/ 	.short	0x0100
        /*01de*/ 	.byte	0x08
	.zero		1


	//   ....[18]....
        /*01e0*/ 	.word	0x00000690
        /*01e4*/ 	.word	0x000000ff
        /*01e8*/ 	.word	0x000000c0
        /*01ec*/ 	.short	0x0100
        /*01ee*/ 	.byte	0x08
	.zero		1


	//   ....[19]....
        /*01f0*/ 	.word	0x00000700
        /*01f4*/ 	.word	0x000000ff
        /*01f8*/ 	.word	0x000000c8
        /*01fc*/ 	.short	0x0100
        /*01fe*/ 	.byte	0x08
	.zero		1


	//   ....[20]....
        /*0200*/ 	.word	0x00000720
        /*0204*/ 	.word	0x000000ff
        /*0208*/ 	.word	0x000000a0
        /*020c*/ 	.short	0x0100
        /*020e*/ 	.byte	0x09
	.zero		1


	//   ....[21]....
        /*0210*/ 	.word	0x00000730
        /*0214*/ 	.word	0x000000ff
        /*0218*/ 	.word	0x000000a8
        /*021c*/ 	.short	0x0100
        /*021e*/ 	.byte	0x09
	.zero		1


	//   ....[22]....
        /*0220*/ 	.word	0x00000740
        /*0224*/ 	.word	0x000000ff
        /*0228*/ 	.word	0x000000b0
        /*022c*/ 	.short	0x0100
        /*022e*/ 	.byte	0x09
	.zero		1


	//   ....[23]....
        /*0230*/ 	.word	0x00000750
        /*0234*/ 	.word	0x000000ff
        /*0238*/ 	.word	0x000000b8
        /*023c*/ 	.short	0x0100
        /*023e*/ 	.byte	0x09
	.zero		1


	//   ....[24]....
        /*0240*/ 	.word	0x00001600
        /*0244*/ 	.word	0x000000ff
        /*0248*/ 	.word	0xfffffff8
        /*024c*/ 	.short	0x010a
        /*024e*/ 	.byte	0x2b
	.zero		1


	//   ....[25]....
        /*0250*/ 	.word	0x000017c0
        /*0254*/ 	.word	0x00000003
        /*0258*/ 	.word	0x00000000
        /*025c*/ 	.short	0x010a
        /*025e*/ 	.byte	0x3f
	.zero		1


	//   ....[26]....
        /*0260*/ 	.word	0x00001820
        /*0264*/ 	.word	0x00000003
        /*0268*/ 	.word	0x00000000
        /*026c*/ 	.short	0x010a
        /*026e*/ 	.byte	0x3f
	.zero		1


	//   ....[27]....
        /*0270*/ 	.word	0x00001b80
        /*0274*/ 	.word	0x000000ff
        /*0278*/ 	.word	0x00000000
        /*027c*/ 	.short	0x010a
        /*027e*/ 	.byte	0x04
	.zero		1


	//   ....[28]....
        /*0280*/ 	.word	0x00001bc0
        /*0284*/ 	.word	0x000000ff
        /*0288*/ 	.word	0x00000000
        /*028c*/ 	.short	0x010a
        /*028e*/ 	.byte	0x04
	.zero		1


	//   ....[29]....
        /*0290*/ 	.word	0x00001e20
        /*0294*/ 	.word	0x000000ff
        /*0298*/ 	.word	0x00000000
        /*029c*/ 	.short	0x0101
        /*029e*/ 	.byte	0x04
	.zero		1


	//   ....[30]....
        /*02a0*/ 	.word	0x00001f20
        /*02a4*/ 	.word	0x00000003
        /*02a8*/ 	.word	0x00000000
        /*02ac*/ 	.short	0x0101
        /*02ae*/ 	.byte	0x2e
	.zero		1


	//   ....[31]....
        /*02b0*/ 	.word	0x00001ff0
        /*02b4*/ 	.word	0x000000ff
        /*02b8*/ 	.word	0x00000000
        /*02bc*/ 	.short	0x0101
        /*02be*/ 	.byte	0x06
	.zero		1


	//   ....[32]....
        /*02c0*/ 	.word	0x00002060
        /*02c4*/ 	.word	0x000000ff
        /*02c8*/ 	.word	0x00000008
        /*02cc*/ 	.short	0x010a
        /*02ce*/ 	.byte	0x2b
	.zero		1


	//   ....[33]....
        /*02d0*/ 	.word	0x000061d0
        /*02d4*/ 	.word	0x00000000
        /*02d8*/ 	.word	0x00000000
        /*02dc*/ 	.short	0x0101
        /*02de*/ 	.byte	0x2e
	.zero		1


	//   ....[34]....
        /*02e0*/ 	.word	0x00006ac0
        /*02e4*/ 	.word	0x0000000b
        /*02e8*/ 	.word	0x00000048
        /*02ec*/ 	.short	0x010a
        /*02ee*/ 	.byte	0x3f
	.zero		1


	//   ....[35]....
        /*02f0*/ 	.word	0x00006e80
        /*02f4*/ 	.word	0x00000006
        /*02f8*/ 	.word	0x000000c8
        /*02fc*/ 	.short	0x0101
        /*02fe*/ 	.byte	0x3f
	.zero		1


	//   ....[36]....
        /*0300*/ 	.word	0x000075a0
        /*0304*/ 	.word	0x00000007
        /*0308*/ 	.word	0x00000000
        /*030c*/ 	.short	0x010a
        /*030e*/ 	.byte	0x3f
	.zero		1


	//   ....[37]....
        /*0310*/ 	.word	0x00007620
        /*0314*/ 	.word	0x00000006
        /*0318*/ 	.word	0x00000000
        /*031c*/ 	.short	0x010a
        /*031e*/ 	.byte	0x3f
	.zero		1


	//   ....[38]....
        /*0320*/ 	.word	0x000076b0
        /*0324*/ 	.word	0x00000007
        /*0328*/ 	.word	0x00000000
        /*032c*/ 	.short	0x010a
        /*032e*/ 	.byte	0x3f
	.zero		1


	//   ....[39]....
        /*0330*/ 	.word	0x00007740
        /*0334*/ 	.word	0x00000006
        /*0338*/ 	.word	0x00000000
        /*033c*/ 	.short	0x010a
        /*033e*/ 	.byte	0x3f
	.zero		1


	//   ....[40]....
        /*0340*/ 	.word	0x000077d0
        /*0344*/ 	.word	0x00000007
        /*0348*/ 	.word	0x00000000
        /*034c*/ 	.short	0x010a
        /*034e*/ 	.byte	0x3f
	.zero		1


	//   ....[41]....
        /*0350*/ 	.word	0x00007860
        /*0354*/ 	.word	0x00000006
        /*0358*/ 	.word	0x00000000
        /*035c*/ 	.short	0x010a
        /*035e*/ 	.byte	0x3f
	.zero		1


	//   ....[42]....
        /*0360*/ 	.word	0x000078f0
        /*0364*/ 	.word	0x00000007
        /*0368*/ 	.word	0x00000000
        /*036c*/ 	.short	0x010a
        /*036e*/ 	.byte	0x3f
	.zero		1


	//   ....[43]....
        /*0370*/ 	.word	0x00007980
        /*0374*/ 	.word	0x00000006
        /*0378*/ 	.word	0x00000000
        /*037c*/ 	.short	0x010a
        /*037e*/ 	.byte	0x3f
	.zero		1


	//   ....[44]....
        /*0380*/ 	.word	0x00007a10
        /*0384*/ 	.word	0x00000005
        /*0388*/ 	.word	0x00000000
        /*038c*/ 	.short	0x010a
        /*038e*/ 	.byte	0x3f
	.zero		1


	//   ....[45]....
        /*0390*/ 	.word	0x00007a80
        /*0394*/ 	.word	0x00000003
        /*0398*/ 	.word	0xfffffff8
        /*039c*/ 	.short	0x010a
        /*039e*/ 	.byte	0x3f
	.zero		1


	//   ....[46]....
        /*03a0*/ 	.word	0x00007ad0
        /*03a4*/ 	.word	0x00000003
        /*03a8*/ 	.word	0x00000000
        /*03ac*/ 	.short	0x010a
        /*03ae*/ 	.byte	0x3f
	.zero		1


	//   ....[47]....
        /*03b0*/ 	.word	0x00007b30
        /*03b4*/ 	.word	0x00000004
        /*03b8*/ 	.word	0x00000000
        /*03bc*/ 	.short	0x010a
        /*03be*/ 	.byte	0x3f
	.zero		1


	//   ....[48]....
        /*03c0*/ 	.word	0x00007b90
        /*03c4*/ 	.word	0x00000003
        /*03c8*/ 	.word	0x00000008
        /*03cc*/ 	.short	0x010a
        /*03ce*/ 	.byte	0x3f
	.zero		1


	//   ....[49]....
        /*03d0*/ 	.word	0x00007c60
        /*03d4*/ 	.word	0x0000000b
        /*03d8*/ 	.word	0x00000048
        /*03dc*/ 	.short	0x010a
        /*03de*/ 	.byte	0x3f
	.zero		1


	//   ....[50]....
        /*03e0*/ 	.word	0x00007d30
        /*03e4*/ 	.word	0x00000007
        /*03e8*/ 	.word	0x00000000
        /*03ec*/ 	.short	0x010a
        /*03ee*/ 	.byte	0x3f
	.zero		1


	//   ....[51]....
        /*03f0*/ 	.word	0x00007d80
        /*03f4*/ 	.word	0x00000006
        /*03f8*/ 	.word	0x00000000
        /*03fc*/ 	.short	0x010a
        /*03fe*/ 	.byte	0x3f
	.zero		1


	//   ....[52]....
        /*0400*/ 	.word	0x00007dd0
        /*0404*/ 	.word	0x00000007
        /*0408*/ 	.word	0x00000000
        /*040c*/ 	.short	0x010a
        /*040e*/ 	.byte	0x3f
	.zero		1


	//   ....[53]....
        /*0410*/ 	.word	0x00007e20
        /*0414*/ 	.word	0x00000006
        /*0418*/ 	.word	0x00000000
        /*041c*/ 	.short	0x010a
        /*041e*/ 	.byte	0x3f
	.zero		1


	//   ....[54]....
        /*0420*/ 	.word	0x00007e70
        /*0424*/ 	.word	0x00000007
        /*0428*/ 	.word	0x00000000
        /*042c*/ 	.short	0x010a
        /*042e*/ 	.byte	0x3f
	.zero		1


	//   ....[55]....
        /*0430*/ 	.word	0x00007ec0
        /*0434*/ 	.word	0x00000006
        /*0438*/ 	.word	0x00000000
        /*043c*/ 	.short	0x010a
        /*043e*/ 	.byte	0x3f
	.zero		1


	//   ....[56]....
        /*0440*/ 	.word	0x00007f10
        /*0444*/ 	.word	0x00000007
        /*0448*/ 	.word	0x00000000
        /*044c*/ 	.short	0x010a
        /*044e*/ 	.byte	0x3f
	.zero		1


	//   ....[57]....
        /*0450*/ 	.word	0x00007f60
        /*0454*/ 	.word	0x00000006
        /*0458*/ 	.word	0x00000000
        /*045c*/ 	.short	0x010a
        /*045e*/ 	.byte	0x3f
	.zero		1


	//----- nvinfo : EIATTR_NUM_MBARRIERS
	.align		4
.L_37:
        /*0460*/ 	.byte	0x03, 0x38
        /*0462*/ 	.short	0x0018


	//----- nvinfo : EIATTR_EXIT_INSTR_OFFSETS
	.align		4
        /*0464*/ 	.byte	0x04, 0x1c
        /*0466*/ 	.short	(.L_39 - .L_38)


	//   ....[0]....
.L_38:
        /*0468*/ 	.word	0x00001250


	//   ....[1]....
        /*046c*/ 	.word	0x000012b0


	//   ....[2]....
        /*0470*/ 	.word	0x000067f0


	//   ....[3]....
        /*0474*/ 	.word	0x00006820


	//   ....[4]....
        /*0478*/ 	.word	0x00007a60


	//----- nvinfo : EIATTR_MAX_THREADS
	.align		4
.L_39:
        /*047c*/ 	.byte	0x04, 0x05
        /*047e*/ 	.short	(.L_41 - .L_40)
.L_40:
        /*0480*/ 	.word	0x00000180
        /*0484*/ 	.word	0x00000001
        /*0488*/ 	.word	0x00000001


	//----- nvinfo : EIATTR_CRS_STACK_SIZE
	.align		4
.L_41:
        /*048c*/ 	.byte	0x04, 0x1e
        /*048e*/ 	.short	(.L_43 - .L_42)
.L_42:
        /*0490*/ 	.word	0x00000000


	//----- nvinfo : EIATTR_CBANK_PARAM_SIZE
	.align		4
.L_43:
        /*0494*/ 	.byte	0x03, 0x19
        /*0496*/ 	.short	0x0470


	//----- nvinfo : EIATTR_PARAM_CBANK
	.align		4
        /*0498*/ 	.byte	0x04, 0x0a
        /*049a*/ 	.short	(.L_45 - .L_44)
	.align		4
.L_44:
        /*049c*/ 	.word	index@(.nv.constant0._ZN7cutlass13device_kernelINS_4gemm6kernel13GemmUniversalIN4cute5tupleIJiiiiEEENS1_10collective13CollectiveMmaINS1_34MainloopSm90TmaGmmaWarpSpecializedILi9ENS5_IJNS4_1CILi1EEESB_SB_EEENS1_32KernelTmaWarpSpecializedPingpongEEENS5_IJNSA_ILi64EEENSA_ILi128EEESF_EEENS_10bfloat16_tENS5_IJlSB_lEEESI_SJ_NS4_8TiledMMAINS4_8MMA_AtomIJNS4_4SM904GMMA28MMA_64x128x16_F32BF16BF16_SSILNSN_5MajorE0ELSP_0ELNSN_7ScaleInE1ELSQ_1EEEEEENS4_6LayoutISC_NS5_IJNSA_ILi0EEESU_SU_EEEEENS5_IJNS4_10UnderscoreESX_SX_EEEEENS4_13SM90_TMA_LOADENS4_14ComposedLayoutINS4_7SwizzleILi3ELi4ELi3EEENS4_18smem_ptr_flag_bitsILi16EEENST_INS5_IJNSA_ILi8EEESF_EEENS5_IJSF_SB_EEEEEEEvNS4_8identityES10_S1A_vS1B_EENS_8epilogue10collective6detail29Sm90TmaWarpSpecializedAdapterINS1E_15DefaultEpilogueISI_SJ_SJ_NS1D_6thread17LinearCombinationISI_Li1EffLNS1I_9ScaleType4KindE0ELNS_15FloatRoundStyleE2ESI_EENS1_15EpilogueDefaultEEEEEvvEEEEvNT_6ParamsE)
        /*04a0*/ 	.short	0x0210
        /*04a2*/ 	.short	0x0470


	//----- nvinfo : EIATTR_SW_WAR
	.align		4
.L_45:
        /*04a4*/ 	.byte	0x04, 0x36
        /*04a6*/ 	.short	(.L_47 - .L_46)
.L_46:
        /*04a8*/ 	.word	0x00000008
.L_47:


//--------------------- .nv.callgraph             --------------------------
	.section	.nv.callgraph,"",@"SHT_CUDA_CALLGRAPH"
	.align	4
	.sectionentsize	8
	.align		4
        /*0000*/ 	.word	0x00000000
	.align		4
        /*0004*/ 	.word	0xffffffff
	.align		4
        /*0008*/ 	.word	index@(_ZN7cutlass13device_kernelINS_4gemm6kernel13GemmUniversalIN4cute5tupleIJiiiiEEENS1_10collective13CollectiveMmaINS1_34MainloopSm90TmaGmmaWarpSpecializedILi9ENS5_IJNS4_1CILi1EEESB_SB_EEENS1_32KernelTmaWarpSpecializedPingpongEEENS5_IJNSA_ILi64EEENSA_ILi128EEESF_EEENS_10bfloat16_tENS5_IJlSB_lEEESI_SJ_NS4_8TiledMMAINS4_8MMA_AtomIJNS4_4SM904GMMA28MMA_64x128x16_F32BF16BF16_SSILNSN_5MajorE0ELSP_0ELNSN_7ScaleInE1ELSQ_1EEEEEENS4_6LayoutISC_NS5_IJNSA_ILi0EEESU_SU_EEEEENS5_IJNS4_10UnderscoreESX_SX_EEEEENS4_13SM90_TMA_LOADENS4_14ComposedLayoutINS4_7SwizzleILi3ELi4ELi3EEENS4_18smem_ptr_flag_bitsILi16EEENST_INS5_IJNSA_ILi8EEESF_EEENS5_IJSF_SB_EEEEEEEvNS4_8identityES10_S1A_vS1B_EENS_8epilogue10collective6detail29Sm90TmaWarpSpecializedAdapterINS1E_15DefaultEpilogueISI_SJ_SJ_NS1D_6thread17LinearCombinationISI_Li1EffLNS1I_9ScaleType4KindE0ELNS_15FloatRoundStyleE2ESI_EENS1_15EpilogueDefaultEEEEEvvEEEEvNT_6ParamsE)
	.align		4
        /*000c*/ 	.word	index@(__assertfail)
	.align		4
        /*0010*/ 	.word	0x00000000
	.align		4
        /*0014*/ 	.word	0xfffffffe
	.align		4
        /*0018*/ 	.word	0x00000000
	.align		4
        /*001c*/ 	.word	0xfffffffd
	.align		4
        /*0020*/ 	.word	0x00000000
	.align		4
        /*0024*/ 	.word	0xfffffffc


//--------------------- .nv.constant4             --------------------------
	.section	.nv.constant4,"a",@progbits
	.align	8
	.align		8
.nv.constant4:
        /*0000*/ 	.dword	__assertfail
	.align		8
        /*0008*/ 	.dword	__unnamed_1
	.align		8
        /*0010*/ 	.dword	_ZN40_INTERNAL_038dfc34_4_k_cu_1950d613_209054cuda3std3__45__cpo5beginE
	.align		8
        /*0018*/ 	.dword	_ZN40_INTERNAL_038dfc34_4_k_cu_1950d613_209054cuda3std3__45__cpo3endE
	.align		8
        /*0020*/ 	.dword	_ZN40_INTERNAL_038dfc34_4_k_cu_1950d613_209054cuda3std3__45__cpo6cbeginE
	.align		8
        /*0028*/ 	.dword	_ZN40_INTERNAL_038dfc34_4_k_cu_1950d613_209054cuda3std3__45__cpo4cendE
	.align		8
        /*0030*/ 	.dword	_ZN40_INTERNAL_038dfc34_4_k_cu_1950d613_209054cuda3std3__442_GLOBAL__N__038dfc34_4_k_cu_1950d613_209056ignoreE
	.align		8
        /*0038*/ 	.dword	_ZN40_INTERNAL_038dfc34_4_k_cu_1950d613_209054cuda3std3__419piecewise_constructE
	.align		8
        /*0040*/ 	.dword	_ZN40_INTERNAL_038dfc34_4_k_cu_1950d613_209054cuda3std3__48in_placeE
	.align		8
        /*0048*/ 	.dword	_ZN40_INTERNAL_038dfc34_4_k_cu_1950d613_209054cuda3std6ranges3__45__cpo4swapE
	.align		8
        /*0050*/ 	.dword	_ZN40_INTERNAL_038dfc34_4_k_cu_1950d613_209054cuda3std6ranges3__45__cpo9iter_moveE
	.align		8
        /*0058*/ 	.dword	_ZN40_INTERNAL_038dfc34_4_k_cu_1950d613_209054cute7productE
	.align		8
        /*0060*/ 	.dword	_ZN40_INTERNAL_038dfc34_4_k_cu_1950d613_209054cute1_E
	.align		8
        /*0068*/ 	.dword	$str$22
	.align		8
        /*0070*/ 	.dword	$str$23


//--------------------- .text._ZN7cutlass13device_kernelINS_4gemm6kernel13GemmUniversalIN4cute5tupleIJiiiiEEENS1_10collective13CollectiveMmaINS1_34MainloopSm90TmaGmmaWarpSpecializedILi9ENS5_IJNS4_1CILi1EEESB_SB_EEENS1_32KernelTmaWarpSpecializedPingpongEEENS5_IJNSA_ILi64EEENSA_ILi128EEESF_EEENS_10bfloat16_tENS5_IJlSB_lEEESI_SJ_NS4_8TiledMMAINS4_8MMA_AtomIJNS4_4SM904GMMA28MMA_64x128x16_F32BF16BF16_SSILNSN_5MajorE0ELSP_0ELNSN_7ScaleInE1ELSQ_1EEEEEENS4_6LayoutISC_NS5_IJNSA_ILi0EEESU_SU_EEEEENS5_IJNS4_10UnderscoreESX_SX_EEEEENS4_13SM90_TMA_LOADENS4_14ComposedLayoutINS4_7SwizzleILi3ELi4ELi3EEENS4_18smem_ptr_flag_bitsILi16EEENST_INS5_IJNSA_ILi8EEESF_EEENS5_IJSF_SB_EEEEEEEvNS4_8identityES10_S1A_vS1B_EENS_8epilogue10collective6detail29Sm90TmaWarpSpecializedAdapterINS1E_15DefaultEpilogueISI_SJ_SJ_NS1D_6thread17LinearCombinationISI_Li1EffLNS1I_9ScaleType4KindE0ELNS_15FloatRoundStyleE2ESI_EENS1_15EpilogueDefaultEEEEEvvEEEEvNT_6ParamsE --------------------------
	.section	.text._ZN7cutlass13device_kernelINS_4gemm6kernel13GemmUniversalIN4cute5tupleIJiiiiEEENS1_10collective13CollectiveMmaINS1_34MainloopSm90TmaGmmaWarpSpecializedILi9ENS5_IJNS4_1CILi1EEESB_SB_EEENS1_32KernelTmaWarpSpecializedPingpongEEENS5_IJNSA_ILi64EEENSA_ILi128EEESF_EEENS_10bfloat16_tENS5_IJlSB_lEEESI_SJ_NS4_8TiledMMAINS4_8MMA_AtomIJNS4_4SM904GMMA28MMA_64x128x16_F32BF16BF16_SSILNSN_5MajorE0ELSP_0ELNSN_7ScaleInE1ELSQ_1EEEEEENS4_6LayoutISC_NS5_IJNSA_ILi0EEESU_SU_EEEEENS5_IJNS4_10UnderscoreESX_SX_EEEEENS4_13SM90_TMA_LOADENS4_14ComposedLayoutINS4_7SwizzleILi3ELi4ELi3EEENS4_18smem_ptr_flag_bitsILi16EEENST_INS5_IJNSA_ILi8EEESF_EEENS5_IJSF_SB_EEEEEEEvNS4_8identityES10_S1A_vS1B_EENS_8epilogue10collective6detail29Sm90TmaWarpSpecializedAdapterINS1E_15DefaultEpilogueISI_SJ_SJ_NS1D_6thread17LinearCombinationISI_Li1EffLNS1I_9ScaleType4KindE0ELNS_15FloatRoundStyleE2ESI_EENS1_15EpilogueDefaultEEEEEvvEEEEvNT_6ParamsE,"ax",@progbits
	.align	128
.text._ZN7cutlass13device_kernelINS_4gemm6kernel13GemmUniversalIN4cute5tupleIJiiiiEEENS1_10collective13CollectiveMmaINS1_34MainloopSm90TmaGmmaWarpSpecializedILi9ENS5_IJNS4_1CILi1EEESB_SB_EEENS1_32KernelTmaWarpSpecializedPingpongEEENS5_IJNSA_ILi64EEENSA_ILi128EEESF_EEENS_10bfloat16_tENS5_IJlSB_lEEESI_SJ_NS4_8TiledMMAINS4_8MMA_AtomIJNS4_4SM904GMMA28MMA_64x128x16_F32BF16BF16_SSILNSN_5MajorE0ELSP_0ELNSN_7ScaleInE1ELSQ_1EEEEEENS4_6LayoutISC_NS5_IJNSA_ILi0EEESU_SU_EEEEENS5_IJNS4_10UnderscoreESX_SX_EEEEENS4_13SM90_TMA_LOADENS4_14ComposedLayoutINS4_7SwizzleILi3ELi4ELi3EEENS4_18smem_ptr_flag_bitsILi16EEENST_INS5_IJNSA_ILi8EEESF_EEENS5_IJSF_SB_EEEEEEEvNS4_8identityES10_S1A_vS1B_EENS_8epilogue10collective6detail29Sm90TmaWarpSpecializedAdapterINS1E_15DefaultEpilogueISI_SJ_SJ_NS1D_6thread17LinearCombinationISI_Li1EffLNS1I_9ScaleType4KindE0ELNS_15FloatRoundStyleE2ESI_EENS1_15EpilogueDefaultEEEEEvvEEEEvNT_6ParamsE:
        .type           _ZN7cutlass13device_kernelINS_4gemm6kernel13GemmUniversalIN4cute5tupleIJiiiiEEENS1_10collective13CollectiveMmaINS1_34MainloopSm90TmaGmmaWarpSpecializedILi9ENS5_IJNS4_1CILi1EEESB_SB_EEENS1_32KernelTmaWarpSpecializedPingpongEEENS5_IJNSA_ILi64EEENSA_ILi128EEESF_EEENS_10bfloat16_tENS5_IJlSB_lEEESI_SJ_NS4_8TiledMMAINS4_8MMA_AtomIJNS4_4SM904GMMA28MMA_64x128x16_F32BF16BF16_SSILNSN_5MajorE0ELSP_0ELNSN_7ScaleInE1ELSQ_1EEEEEENS4_6LayoutISC_NS5_IJNSA_ILi0EEESU_SU_EEEEENS5_IJNS4_10UnderscoreESX_SX_EEEEENS4_13SM90_TMA_LOADENS4_14ComposedLayoutINS4_7SwizzleILi3ELi4ELi3EEENS4_18smem_ptr_flag_bitsILi16EEENST_INS5_IJNSA_ILi8EEESF_EEENS5_IJSF_SB_EEEEEEEvNS4_8identityES10_S1A_vS1B_EENS_8epilogue10collective6detail29Sm90TmaWarpSpecializedAdapterINS1E_15DefaultEpilogueISI_SJ_SJ_NS1D_6thread17LinearCombinationISI_Li1EffLNS1I_9ScaleType4KindE0ELNS_15FloatRoundStyleE2ESI_EENS1_15EpilogueDefaultEEEEEvvEEEEvNT_6ParamsE,@function
        .size           _ZN7cutlass13device_kernelINS_4gemm6kernel13GemmUniversalIN4cute5tupleIJiiiiEEENS1_10collective13CollectiveMmaINS1_34MainloopSm90TmaGmmaWarpSpecializedILi9ENS5_IJNS4_1CILi1EEESB_SB_EEENS1_32KernelTmaWarpSpecializedPingpongEEENS5_IJNSA_ILi64EEENSA_ILi128EEESF_EEENS_10bfloat16_tENS5_IJlSB_lEEESI_SJ_NS4_8TiledMMAINS4_8MMA_AtomIJNS4_4SM904GMMA28MMA_64x128x16_F32BF16BF16_SSILNSN_5MajorE0ELSP_0ELNSN_7ScaleInE1ELSQ_1EEEEEENS4_6LayoutISC_NS5_IJNSA_ILi0EEESU_SU_EEEEENS5_IJNS4_10UnderscoreESX_SX_EEEEENS4_13SM90_TMA_LOADENS4_14ComposedLayoutINS4_7SwizzleILi3ELi4ELi3EEENS4_18smem_ptr_flag_bitsILi16EEENST_INS5_IJNSA_ILi8EEESF_EEENS5_IJSF_SB_EEEEEEEvNS4_8identityES10_S1A_vS1B_EENS_8epilogue10collective6detail29Sm90TmaWarpSpecializedAdapterINS1E_15DefaultEpilogueISI_SJ_SJ_NS1D_6thread17LinearCombinationISI_Li1EffLNS1I_9ScaleType4KindE0ELNS_15FloatRoundStyleE2ESI_EENS1_15EpilogueDefaultEEEEEvvEEEEvNT_6ParamsE,(.L_x_208 - _ZN7cutlass13device_kernelINS_4gemm6kernel13GemmUniversalIN4cute5tupleIJiiiiEEENS1_10collective13CollectiveMmaINS1_34MainloopSm90TmaGmmaWarpSpecializedILi9ENS5_IJNS4_1CILi1EEESB_SB_EEENS1_32KernelTmaWarpSpecializedPingpongEEENS5_IJNSA_ILi64EEENSA_ILi128EEESF_EEENS_10bfloat16_tENS5_IJlSB_lEEESI_SJ_NS4_8TiledMMAINS4_8MMA_AtomIJNS4_4SM904GMMA28MMA_64x128x16_F32BF16BF16_SSILNSN_5MajorE0ELSP_0ELNSN_7ScaleInE1ELSQ_1EEEEEENS4_6LayoutISC_NS5_IJNSA_ILi0EEESU_SU_EEEEENS5_IJNS4_10UnderscoreESX_SX_EEEEENS4_13SM90_TMA_LOADENS4_14ComposedLayoutINS4_7SwizzleILi3ELi4ELi3EEENS4_18smem_ptr_flag_bitsILi16EEENST_INS5_IJNSA_ILi8EEESF_EEENS5_IJSF_SB_EEEEEEEvNS4_8identityES10_S1A_vS1B_EENS_8epilogue10collective6detail29Sm90TmaWarpSpecializedAdapterINS1E_15DefaultEpilogueISI_SJ_SJ_NS1D_6thread17LinearCombinationISI_Li1EffLNS1I_9ScaleType4KindE0ELNS_15FloatRoundStyleE2ESI_EENS1_15EpilogueDefaultEEEEEvvEEEEvNT_6ParamsE)
        .other          _ZN7cutlass13device_kernelINS_4gemm6kernel13GemmUniversalIN4cute5tupleIJiiiiEEENS1_10collective13CollectiveMmaINS1_34MainloopSm90TmaGmmaWarpSpecializedILi9ENS5_IJNS4_1CILi1EEESB_SB_EEENS1_32KernelTmaWarpSpecializedPingpongEEENS5_IJNSA_ILi64EEENSA_ILi128EEESF_EEENS_10bfloat16_tENS5_IJlSB_lEEESI_SJ_NS4_8TiledMMAINS4_8MMA_AtomIJNS4_4SM904GMMA28MMA_64x128x16_F32BF16BF16_SSILNSN_5MajorE0ELSP_0ELNSN_7ScaleInE1ELSQ_1EEEEEENS4_6LayoutISC_NS5_IJNSA_ILi0EEESU_SU_EEEEENS5_IJNS4_10UnderscoreESX_SX_EEEEENS4_13SM90_TMA_LOADENS4_14ComposedLayoutINS4_7SwizzleILi3ELi4ELi3EEENS4_18smem_ptr_flag_bitsILi16EEENST_INS5_IJNSA_ILi8EEESF_EEENS5_IJSF_SB_EEEEEEEvNS4_8identityES10_S1A_vS1B_EENS_8epilogue10collective6detail29Sm90TmaWarpSpecializedAdapterINS1E_15DefaultEpilogueISI_SJ_SJ_NS1D_6thread17LinearCombinationISI_Li1EffLNS1I_9ScaleType4KindE0ELNS_15FloatRoundStyleE2ESI_EENS1_15EpilogueDefaultEEEEEvvEEEEvNT_6ParamsE,@"STO_CUDA_ENTRY STV_DEFAULT"
_ZN7cutlass13device_kernelINS_4gemm6kernel13GemmUniversalIN4cute5tupleIJiiiiEEENS1_10collective13CollectiveMmaINS1_34MainloopSm90TmaGmmaWarpSpecializedILi9ENS5_IJNS4_1CILi1EEESB_SB_EEENS1_32KernelTmaWarpSpecializedPingpongEEENS5_IJNSA_ILi64EEENSA_ILi128EEESF_EEENS_10bfloat16_tENS5_IJlSB_lEEESI_SJ_NS4_8TiledMMAINS4_8MMA_AtomIJNS4_4SM904GMMA28MMA_64x128x16_F32BF16BF16_SSILNSN_5MajorE0ELSP_0ELNSN_7ScaleInE1ELSQ_1EEEEEENS4_6LayoutISC_NS5_IJNSA_ILi0EEESU_SU_EEEEENS5_IJNS4_10UnderscoreESX_SX_EEEEENS4_13SM90_TMA_LOADENS4_14ComposedLayoutINS4_7SwizzleILi3ELi4ELi3EEENS4_18smem_ptr_flag_bitsILi16EEENST_INS5_IJNSA_ILi8EEESF_EEENS5_IJSF_SB_EEEEEEEvNS4_8identityES10_S1A_vS1B_EENS_8epilogue10collective6detail29Sm90TmaWarpSpecializedAdapterINS1E_15DefaultEpilogueISI_SJ_SJ_NS1D_6thread17LinearCombinationISI_Li1EffLNS1I_9ScaleType4KindE0ELNS_15FloatRoundStyleE2ESI_EENS1_15EpilogueDefaultEEEEEvvEEEEvNT_6ParamsE:
[----:B------:R-:W0:Y:S02]  /*0000*/  LDC R1, c[0x0][0x28] ;  /* 0x00000a00ff017b82 */ /* 0x000e240000000800 */
[----:B0-----:R-:W-:Y:S01]  /*0010*/  VIADD R1, R1, 0xfffffff8 ;  /* 0xfffffff801017836 */ /* 0x001fe20000000000 */
[----:B------:R-:W0:Y:S01]  /*0020*/  S2R R4, SR_TID.X ;  /* 0x0000000000047919 */ /* 0x000e220000002100 */
[----:B------:R-:W-:Y:S01]  /*0030*/  ELECT P0, URZ, PT ;  /* 0x00000000003f782f */ /* 0x000fe20003800000 */
[----:B------:R-:W-:Y:S01]  /*0040*/  BSSY B0, `(.L_x_0) ;  /* 0x000000f000007945 */ /* 0x000fe20003800000 */
[--C-:B0-----:R-:W-:Y:S02]  /*0050*/  SHF.R.U32.HI R0, RZ, 0x5, R4.reuse ;  /* 0x00000005ff007819 */ /* 0x101fe40000011604 */
[----:B------:R-:W-:-:S03]  /*0060*/  SHF.R.U32.HI R5, RZ, 0x7, R4 ;  /* 0x00000007ff057819 */ /* 0x000fc60000011604 */
[----:B------:R-:W0:Y:S04]  /*0070*/  SHFL.IDX PT, R2, R0, RZ, 0x1f ;  /* 0x00001fff00027589 */ /* 0x000e2800000e0000 */
[----:B------:R1:W2:Y:S01]  /*0080*/  SHFL.IDX PT, R7, R5, RZ, 0x1f ;  /* 0x00001fff05077589 */ /* 0x0002a200000e0000 */
[----:B0-----:R-:W-:-:S13]  /*0090*/  ISETP.NE.OR P0, PT, R2, RZ, !P0 ;  /* 0x000000ff0200720c */ /* 0x001fda0004705670 */
[----:B-12---:R-:W-:Y:S05]  /*00a0*/  @P0 BRA `(.L_x_1) ;  /* 0x0000000000200947 */ /* 0x006fea0003800000 */
[----:B------:R-:W-:Y:S02]  /*00b0*/  ULDC.64 UR4, c[0x0][0x198] ;  /* 0x0000660000047ab9 */ /* 0x000fe40000000a00 */
[----:B------:R-:W-:Y:S02]  /*00c0*/  UIADD3 UR6, UP0, UR4, 0xf0, URZ ;  /* 0x000000f004067890 */ /* 0x000fe4000ff1e03f */
[----:B------:R-:W-:Y:S02]  /*00d0*/  UIADD3 UR4, UP1, UR4, 0x1f0, URZ ;  /* 0x000001f004047890 */ /* 0x000fe4000ff3e03f */
[----:B------:R-:W-:Y:S02]  /*00e0*/  UIADD3.X UR7, URZ, UR5, URZ, UP0, !UPT ;  /* 0x000000053f077290 */ /* 0x000fe400087fe43f */
[----:B------:R-:W-:-:S07]  /*00f0*/  UIADD3.X UR5, URZ, UR5, URZ, UP1, !UPT ;  /* 0x000000053f057290 */ /* 0x000fce0008ffe43f */
[----:B------:R0:W-:Y:S02]  /*0100*/  UTMACCTL.PF [UR6] ;  /* 0x00000000060079b9 */ /* 0x0001e40008040000 */
[----:B------:R0:W-:Y:S02]  /*0110*/  UTMACCTL.PF [UR4] ;  /* 0x00000000040079b9 */ /* 0x0001e40008040000 */
[----:B0-----:R-:W-:Y:S01]  /*0120*/  NOP ;  /* 0x0000000000007918 */ /* 0x001fe20000000000 */
.L_x_1:
[----:B------:R-:W-:Y:S05]  /*0130*/  BSYNC B0 ;  /* 0x0000000000007941 */ /* 0x000fea0003800000 */
.L_x_0:
[----:B------:R-:W0:Y:S02]  /*0140*/  SHFL.IDX PT, R3, R0, RZ, 0x1f ;  /* 0x00001fff00037589 */ /* 0x000e2400000e0000 */
[----:B0-----:R-:W-:-:S13]  /*0150*/  ISETP.NE.AND P0, PT, R3, RZ, PT ;  /* 0x000000ff0300720c */ /* 0x001fda0003f05270 */
[----:B------:R-:W-:Y:S05]  /*0160*/  @P0 BRA `(.L_x_2) ;  /* 0x00000000008c0947 */ /* 0x000fea0003800000 */
[----:B------:R-:W-:Y:S01]  /*0170*/  ELECT P0, URZ, PT ;  /* 0x00000000003f782f */ /* 0x000fe20003800000 */
[----:B------:R-:W-:-:S12]  /*0180*/  BSSY B0, `(.L_x_2) ;  /* 0x0000021000007945 */ /* 0x000fd80003800000 */
[----:B------:R-:W-:Y:S05]  /*0190*/  @!P0 BRA `(.L_x_3) ;  /* 0x00000000007c8947 */ /* 0x000fea0003800000 */
[----:B------:R-:W0:Y:S01]  /*01a0*/  S2UR UR8, SR_CgaCtaId ;  /* 0x00000000000879c3 */ /* 0x000e220000008800 */
[----:B------:R-:W-:Y:S01]  /*01b0*/  UMOV UR4, 0x400 ;  /* 0x0000040000047882 */ /* 0x000fe20000000000 */
[----:B------:R-:W-:Y:S01]  /*01c0*/  UMOV UR5, 0x1 ;  /* 0x0000000100057882 */ /* 0x000fe20000000000 */
[----:B------:R-:W-:Y:S02]  /*01d0*/  UMOV UR6, 0x80 ;  /* 0x0000008000067882 */ /* 0x000fe40000000000 */
[----:B------:R-:W-:-:S04]  /*01e0*/  UIADD3 UR6, -UR6, 0x100000, URZ ;  /* 0x0010000006067890 */ /* 0x000fc8000fffe13f */
[----:B------:R-:W-:Y:S02]  /*01f0*/  USHF.L.U32 UR7, UR6, 0xb, URZ ;  /* 0x0000000b06077899 */ /* 0x000fe4000800063f */
[----:B------:R-:W-:Y:S02]  /*0200*/  USHF.L.U32 UR6, UR6, 0x1, URZ ;  /* 0x0000000106067899 */ /* 0x000fe4000800063f */
[----:B0-----:R-:W-:Y:S02]  /*0210*/  ULEA UR8, UR8, UR4, 0x18 ;  /* 0x0000000408087291 */ /* 0x001fe4000f8ec03f */
[----:B------:R-:W-:-:S04]  /*0220*/  UIADD3 UR4, -UR5, 0x100000, URZ ;  /* 0x0010000005047890 */ /* 0x000fc8000fffe13f */
[----:B------:R-:W-:Y:S02]  /*0230*/  USHF.L.U32 UR5, UR4, 0xb, URZ ;  /* 0x0000000b04057899 */ /* 0x000fe4000800063f */
[----:B------:R-:W-:Y:S01]  /*0240*/  USHF.L.U32 UR4, UR4, 0x1, URZ ;  /* 0x0000000104047899 */ /* 0x000fe2000800063f */
[----:B------:R-:W0:Y:S11]  /*0250*/  FENCE.VIEW.ASYNC.S ;  /* 0x00000000000073c6 */ /* 0x000e360000000000 */
[----:B0-----:R0:W1:Y:S01]  /*0260*/  SYNCS.EXCH.64 URZ, [UR8], UR4 ;  /* 0x00000004083f75b2 */ /* 0x0010620008000100 */
[----:B------:R0:W2:Y:S01]  /*0270*/  SYNCS.EXCH.64 URZ, [UR8+0x48], UR6 ;  /* 0x00004806083f75b2 */ /* 0x0000a20008000100 */
[----:B------:R0:W3:Y:S01]  /*0280*/  SYNCS.EXCH.64 URZ, [UR8+0x8], UR4 ;  /* 0x00000804083f75b2 */ /* 0x0000e20008000100 */
[----:B------:R0:W4:Y:S01]  /*0290*/  SYNCS.EXCH.64 URZ, [UR8+0x50], UR6 ;  /* 0x00005006083f75b2 */ /* 0x0001220008000100 */
[----:B------:R0:W0:Y:S01]  /*02a0*/  SYNCS.EXCH.64 URZ, [UR8+0x10], UR4 ;  /* 0x00001004083f75b2 */ /* 0x0000220008000100 */
        /* <DEDUP_REMOVED lines=13> */
[----:B------:R-:W-:Y:S01]  /*0380*/  NOP ;  /* 0x0000000000007918 */ /* 0x000fe20000000000 */
.L_x_3:
[----:B0-----:R-:W-:Y:S05]  /*0390*/  BSYNC B0 ;  /* 0x0000000000007941 */ /* 0x001fea0003800000 */
.L_x_2:
[----:B------:R-:W0:Y:S01]  /*03a0*/  SHFL.IDX PT, R6, R0, RZ, 0x1f ;  /* 0x00001fff00067589 */ /* 0x000e2200000e0000 */
[----:B------:R-:W-:Y:S01]  /*03b0*/  ELECT P0, URZ, PT ;  /* 0x00000000003f782f */ /* 0x000fe20003800000 */
[----:B------:R-:W-:Y:S01]  /*03c0*/  NOP ;  /* 0x0000000000007918 */ /* 0x000fe20000000000 */
[----:B------:R-:W-:Y:S01]  /*03d0*/  ELECT P1, URZ, PT ;  /* 0x00000000003f782f */ /* 0x000fe20003820000 */
[----:B------:R-:W5:Y:S01]  /*03e0*/  SHFL.IDX PT, R3, R0, RZ, 0x1f ;  /* 0x00001fff00037589 */ /* 0x000f6200000e0000 */
[----:B------:R-:W-:Y:S01]  /*03f0*/  UMOV UR4, 0x20 ;  /* 0x0000002000047882 */ /* 0x000fe20000000000 */
[----:B------:R-:W-:Y:S01]  /*0400*/  UMOV UR11, 0x80 ;  /* 0x00000080000b7882 */ /* 0x000fe20000000000 */
[----:B------:R-:W-:Y:S01]  /*0410*/  NOP ;  /* 0x0000000000007918 */ /* 0x000fe20000000000 */
[----:B------:R-:W1:Y:S01]  /*0420*/  SHFL.IDX PT, R5, R5, RZ, 0x1f ;  /* 0x00001fff05057589 */ /* 0x000e6200000e0000 */
[C---:B------:R-:W-:Y:S01]  /*0430*/  VIADD R31, R7.reuse, 0xffffffff ;  /* 0xffffffff071f7836 */ /* 0x040fe20000000000 */
[----:B------:R-:W-:Y:S01]  /*0440*/  ULDC.64 UR36, c[0x0][0x208] ;  /* 0x0000820000247ab9 */ /* 0x000fe20000000a00 */
[----:B------:R-:W-:-:S03]  /*0450*/  ISETP.NE.AND P2, PT, R7, RZ, PT ;  /* 0x000000ff0700720c */ /* 0x000fc60003f45270 */
[----:B------:R-:W-:Y:S02]  /*0460*/  ISETP.GE.U32.AND P3, PT, R31, 0x2, PT ;  /* 0x000000021f00780c */ /* 0x000fe40003f66070 */
[----:B0-----:R-:W-:Y:S02]  /*0470*/  ISETP.NE.OR P0, PT, R6, RZ, !P0 ;  /* 0x000000ff0600720c */ /* 0x001fe40004705670 */
[----:B-----5:R-:W-:Y:S02]  /*0480*/  ISETP.NE.OR P1, PT, R3, RZ, !P1 ;  /* 0x000000ff0300720c */ /* 0x020fe40004f25670 */
[----:B------:R-:W-:Y:S02]  /*0490*/  SHF.R.S32.HI R3, RZ, 0x1f, R2 ;  /* 0x0000001fff037819 */ /* 0x000fe40000011402 */
[----:B-1----:R-:W-:Y:S02]  /*04a0*/  R2UR UR43, R5 ;  /* 0x00000000052b72ca */ /* 0x002fe400000e0000 */
[----:B------:R-:W-:-:S05]  /*04b0*/  LEA.HI R3, R3, R2, RZ, 0x2 ;  /* 0x0000000203037211 */ /* 0x000fca00078f10ff */
[----:B------:R-:W-:Y:S01]  /*04c0*/  VOTEU.ALL UP0, P0 ;  /* 0x00000000003f7886 */ /* 0x000fe20000000000 */
[----:B------:R-:W-:Y:S01]  /*04d0*/  LOP3.LUT R3, R3, 0xfffffffc, RZ, 0xc0, !PT ;  /* 0xfffffffc03037812 */ /* 0x000fe200078ec0ff */
[----:B------:R-:W-:-:S03]  /*04e0*/  VOTEU.ALL UP1, P1 ;  /* 0x00000000003f7886 */ /* 0x000fc60000820000 */
[----:B------:R-:W0:Y:S01]  /*04f0*/  @!UP0 S2UR UR7, SR_CgaCtaId ;  /* 0x00000000000789c3 */ /* 0x000e220000008800 */
[----:B------:R-:W-:Y:S01]  /*0500*/  @!UP0 UMOV UR6, 0x400 ;  /* 0x0000040000068882 */ /* 0x000fe20000000000 */
[----:B------:R-:W-:-:S04]  /*0510*/  @!UP0 UIADD3 UR4, -UR4, 0x100000, URZ ;  /* 0x0010000004048890 */ /* 0x000fc8000fffe13f */
[----:B------:R-:W-:Y:S02]  /*0520*/  @!UP0 USHF.L.U32 UR5, UR4, 0xb, URZ ;  /* 0x0000000b04058899 */ /* 0x000fe4000800063f */
[----:B------:R-:W-:Y:S01]  /*0530*/  @!UP0 USHF.L.U32 UR4, UR4, 0x1, URZ ;  /* 0x0000000104048899 */ /* 0x000fe2000800063f */
[----:B------:R-:W-:Y:S01]  /*0540*/  IMAD.IADD R14, R2, 0x1, -R3 ;  /* 0x00000001020e7824 */ /* 0x000fe200078e0a03 */
[----:B------:R-:W-:Y:S01]  /*0550*/  @!UP1 UMOV UR9, 0x400 ;  /* 0x0000040000099882 */ /* 0x000fe20000000000 */
[----:B------:R-:W-:Y:S01]  /*0560*/  VOTEU.ALL UP2, P1 ;  /* 0x00000000003f7886 */ /* 0x000fe20000840000 */
[----:B------:R-:W-:Y:S01]  /*0570*/  VOTEU.ALL UP3, P1 ;  /* 0x00000000003f7886 */ /* 0x000fe20000860000 */
[----:B------:R-:W-:Y:S01]  /*0580*/  VOTEU.ALL UP4, P1 ;  /* 0x00000000003f7886 */ /* 0x000fe20000880000 */
[----:B------:R-:W1:Y:S01]  /*0590*/  @!UP1 S2UR UR10, SR_CgaCtaId ;  /* 0x00000000000a99c3 */ /* 0x000e620000008800 */
[----:B------:R-:W-:Y:S01]  /*05a0*/  VOTEU.ALL UP5, P1 ;  /* 0x00000000003f7886 */ /* 0x000fe200008a0000 */
[----:B------:R-:W-:-:S04]  /*05b0*/  SHF.R.S32.HI R3, RZ, 0x1f, R4 ;  /* 0x0000001fff037819 */ /* 0x000fc80000011404 */
[----:B------:R-:W-:-:S04]  /*05c0*/  LEA.HI R3, R3, R4, RZ, 0x7 ;  /* 0x0000000403037211 */ /* 0x000fc800078f38ff */
[----:B------:R-:W-:-:S05]  /*05d0*/  LOP3.LUT R3, R3, 0xffffff80, RZ, 0xc0, !PT ;  /* 0xffffff8003037812 */ /* 0x000fca00078ec0ff */
[----:B------:R-:W-:Y:S01]  /*05e0*/  IMAD.IADD R5, R4, 0x1, -R3 ;  /* 0x0000000104057824 */ /* 0x000fe200078e0a03 */
[----:B0-----:R-:W-:Y:S02]  /*05f0*/  @!UP0 ULEA UR8, UR7, UR6, 0x18 ;  /* 0x0000000607088291 */ /* 0x001fe4000f8ec03f */
[----:B------:R-:W-:-:S04]  /*0600*/  @!UP1 UIADD3 UR6, -UR11, 0x100000, URZ ;  /* 0x001000000b069890 */ /* 0x000fc8000fffe13f */
[----:B------:R-:W-:Y:S02]  /*0610*/  @!UP1 USHF.L.U32 UR7, UR6, 0xb, URZ ;  /* 0x0000000b06079899 */ /* 0x000fe4000800063f */
[----:B------:R-:W-:Y:S01]  /*0620*/  @!UP1 USHF.L.U32 UR6, UR6, 0x1, URZ ;  /* 0x0000000106069899 */ /* 0x000fe2000800063f */
[----:B------:R-:W-:Y:S01]  /*0630*/  VOTEU.ALL UP0, P0 ;  /* 0x00000000003f7886 */ /* 0x000fe20000000000 */
[----:B-1----:R-:W-:Y:S01]  /*0640*/  @!UP1 ULEA UR9, UR10, UR9, 0x18 ;  /* 0x000000090a099291 */ /* 0x002fe2000f8ec03f */
[----:B------:R-:W-:Y:S02]  /*0650*/  VOTEU.ALL UP1, P0 ;  /* 0x00000000003f7886 */ /* 0x000fe40000020000 */
[----:B------:R-:W-:Y:S01]  /*0660*/  ULDC.64 UR10, c[0x0][0x598] ;  /* 0x00016600000a7ab9 */ /* 0x000fe20000000a00 */
[----:B------:R-:W-:Y:S01]  /*0670*/  ISETP.NE.AND P0, PT, R14, 0x3, PT ;  /* 0x000000030e00780c */ /* 0x000fe20003f05270 */
[----:B------:R-:W0:Y:S02]  /*0680*/  FENCE.VIEW.ASYNC.S ;  /* 0x00000000000073c6 */ /* 0x000e240000000000 */
[----:B0-----:R0:W2:Y:S01]  /*0690*/  @!UP0 SYNCS.EXCH.64 URZ, [UR8+0xc0], UR4 ;  /* 0x0000c004083f85b2 */ /* 0x0010a20008000100 */
[----:B------:R-:W-:-:S02]  /*06a0*/  ISETP.NE.U32.AND P1, PT, RZ, UR10, PT ;  /* 0x0000000aff007c0c */ /* 0x000fc4000bf25070 */
[----:B------:R-:W-:Y:S02]  /*06b0*/  ISETP.EQ.OR P0, PT, R14, RZ, !P0 ;  /* 0x000000ff0e00720c */ /* 0x000fe40004702670 */
[----:B------:R-:W-:Y:S02]  /*06c0*/  ISETP.NE.AND.EX P1, PT, RZ, UR11, PT, P1 ;  /* 0x0000000bff007c0c */ /* 0x000fe4000bf25310 */
[----:B------:R-:W-:-:S04]  /*06d0*/  ISETP.EQ.AND P0, PT, R7, RZ, P0 ;  /* 0x000000ff0700720c */ /* 0x000fc80000702270 */
[----:B------:R-:W-:-:S04]  /*06e0*/  SEL R23, RZ, 0x1, !P0 ;  /* 0x00000001ff177807 */ /* 0x000fc80004000000 */
[----:B------:R-:W-:Y:S01]  /*06f0*/  SEL R23, R23, 0x2, P3 ;  /* 0x0000000217177807 */ /* 0x000fe20001800000 */
[----:B------:R0:W2:Y:S01]  /*0700*/  @!UP1 SYNCS.EXCH.64 URZ, [UR8+0xc8], UR4 ;  /* 0x0000c804083f95b2 */ /* 0x0000a20008000100 */
[----:B------:R-:W-:Y:S01]  /*0710*/  NOP ;  /* 0x0000000000007918 */ /* 0x000fe20000000000 */
[----:B------:R0:W2:Y:S01]  /*0720*/  @!UP2 SYNCS.EXCH.64 URZ, [UR9+0xa0], UR6 ;  /* 0x0000a006093fa5b2 */ /* 0x0000a20008000100 */
[----:B------:R0:W2:Y:S01]  /*0730*/  @!UP3 SYNCS.EXCH.64 URZ, [UR9+0xa8], UR6 ;  /* 0x0000a806093fb5b2 */ /* 0x0000a20008000100 */
[----:B------:R0:W2:Y:S01]  /*0740*/  @!UP4 SYNCS.EXCH.64 URZ, [UR9+0xb0], UR6 ;  /* 0x0000b006093fc5b2 */ /* 0x0000a20008000100 */
[----:B------:R0:W2:Y:S01]  /*0750*/  @!UP5 SYNCS.EXCH.64 URZ, [UR9+0xb8], UR6 ;  /* 0x0000b806093fd5b2 */ /* 0x0000a20008000100 */
[----:B------:R-:W-:Y:S01]  /*0760*/  NOP ;  /* 0x0000000000007918 */ /* 0x000fe20000000000 */
[----:B--234-:R-:W-:Y:S06]  /*0770*/  BAR.SYNC.DEFER_BLOCKING 0x0 ;  /* 0x0000000000007b1d */ /* 0x01cfec0000010000 */
[----:B0-----:R-:W-:Y:S05]  /*0780*/  @!P1 BRA `(.L_x_4) ;  /* 0x00000000001c9947 */ /* 0x001fea0003800000 */
[----:B------:R-:W0:Y:S02]  /*0790*/  LDC.64 R2, c[0x0][0x598] ;  /* 0x00016600ff027b82 */ /* 0x000e240000000a00 */
[----:B0-----:R-:W2:Y:S02]  /*07a0*/  LDG.E.64 R2, desc[UR36][R2.64] ;  /* 0x0000002402027981 */ /* 0x001ea4000c1e1b00 */
[----:B--2---:R-:W-:-:S04]  /*07b0*/  ISETP.NE.U32.AND P0, PT, R2, RZ, PT ;  /* 0x000000ff0200720c */ /* 0x004fc80003f05070 */
[----:B------:R-:W-:-:S13]  /*07c0*/  ISETP.NE.AND.EX P0, PT, R3, RZ, PT, P0 ;  /* 0x000000ff0300720c */ /* 0x000fda0003f05300 */
[----:B------:R-:W-:Y:S05]  /*07d0*/  @!P0 BRA `(.L_x_4) ;  /* 0x0000000000088947 */ /* 0x000fea0003800000 */
[----:B------:R1:W5:Y:S01]  /*07e0*/  LD.E R88, desc[UR36][R2.64] ;  /* 0x0000002402587980 */ /* 0x000362000c101900 */
[----:B------:R-:W-:Y:S05]  /*07f0*/  BRA `(.L_x_5) ;  /* 0x0000000000247947 */ /* 0x000fea0003800000 */
.L_x_4:
[----:B------:R-:W-:Y:S02]  /*0800*/  ULDC.64 UR4, c[0x0][0x588] ;  /* 0x0001620000047ab9 */ /* 0x000fe40000000a00 */
[----:B------:R-:W-:-:S04]  /*0810*/  ISETP.NE.U32.AND P0, PT, RZ, UR4, PT ;  /* 0x00000004ff007c0c */ /* 0x000fc8000bf05070 */
[----:B------:R-:W-:-:S13]  /*0820*/  ISETP.NE.AND.EX P0, PT, RZ, UR5, PT, P0 ;  /* 0x00000005ff007c0c */ /* 0x000fda000bf05300 */
[----:B------:R-:W-:Y:S05]  /*0830*/  @!P0 BRA `(.L_x_6) ;  /* 0x00000000000c8947 */ /* 0x000fea0003800000 */
[----:B------:R-:W0:Y:S02]  /*0840*/  LDC.64 R88, c[0x0][0x588] ;  /* 0x00016200ff587b82 */ /* 0x000e240000000a00 */
[----:B0-----:R0:W5:Y:S01]  /*0850*/  LDG.E R88, desc[UR36][R88.64] ;  /* 0x0000002458587981 */ /* 0x001162000c1e1900 */
[----:B------:R-:W-:Y:S05]  /*0860*/  BRA `(.L_x_5) ;  /* 0x0000000000087947 */ /* 0x000fea0003800000 */
.L_x_6:
[----:B------:R-:W-:Y:S02]  /*0870*/  ULDC UR4, c[0x0][0x580] ;  /* 0x0001600000047ab9 */ /* 0x000fe40000000800 */
[----:B------:R-:W-:-:S07]  /*0880*/  IMAD.U32 R88, RZ, RZ, UR4 ;  /* 0x00000004ff587e24 */ /* 0x000fce000f8e00ff */
.L_x_5:
[----:B------:R-:W-:Y:S02]  /*0890*/  ULDC.64 UR4, c[0x0][0x5a0] ;  /* 0x0001680000047ab9 */ /* 0x000fe40000000a00 */
[----:B------:R-:W-:-:S04]  /*08a0*/  ISETP.NE.U32.AND P0, PT, RZ, UR4, PT ;  /* 0x00000004ff007c0c */ /* 0x000fc8000bf05070 */
[----:B------:R-:W-:-:S13]  /*08b0*/  ISETP.NE.AND.EX P0, PT, RZ, UR5, PT, P0 ;  /* 0x00000005ff007c0c */ /* 0x000fda000bf05300 */
[----:B------:R-:W-:Y:S05]  /*08c0*/  @!P0 BRA `(.L_x_7) ;  /* 0x00000000001c8947 */ /* 0x000fea0003800000 */
[----:B-1----:R-:W1:Y:S02]  /*08d0*/  LDC.64 R2, c[0x0][0x5a0] ;  /* 0x00016800ff027b82 */ /* 0x002e640000000a00 */
[----:B-1----:R-:W2:Y:S02]  /*08e0*/  LDG.E.64 R2, desc[UR36][R2.64] ;  /* 0x0000002402027981 */ /* 0x002ea4000c1e1b00 */
[----:B--2---:R-:W-:-:S04]  /*08f0*/  ISETP.NE.U32.AND P0, PT, R2, RZ, PT ;  /* 0x000000ff0200720c */ /* 0x004fc80003f05070 */
[----:B------:R-:W-:-:S13]  /*0900*/  ISETP.NE.AND.EX P0, PT, R3, RZ, PT, P0 ;  /* 0x000000ff0300720c */ /* 0x000fda0003f05300 */
[----:B------:R-:W-:Y:S05]  /*0910*/  @!P0 BRA `(.L_x_7) ;  /* 0x0000000000088947 */ /* 0x000fea0003800000 */
[----:B0-----:R2:W5:Y:S01]  /*0920*/  LD.E R89, desc[UR36][R2.64] ;  /* 0x0000002402597980 */ /* 0x001562000c101900 */
[----:B------:R-:W-:Y:S05]  /*0930*/  BRA `(.L_x_8) ;  /* 0x0000000000247947 */ /* 0x000fea0003800000 */
.L_x_7:
[----:B------:R-:W-:Y:S02]  /*0940*/  ULDC.64 UR4, c[0x0][0x590] ;  /* 0x0001640000047ab9 */ /* 0x000fe40000000a00 */
[----:B------:R-:W-:-:S04]  /*0950*/  ISETP.NE.U32.AND P0, PT, RZ, UR4, PT ;  /* 0x00000004ff007c0c */ /* 0x000fc8000bf05070 */
[----:B------:R-:W-:-:S13]  /*0960*/  ISETP.NE.AND.EX P0, PT, RZ, UR5, PT, P0 ;  /* 0x00000005ff007c0c */ /* 0x000fda000bf05300 */
[----:B------:R-:W-:Y:S05]  /*0970*/  @!P0 BRA `(.L_x_9) ;  /* 0x00000000000c8947 */ /* 0x000fea0003800000 */
[----:B-1----:R-:W0:Y:S02]  /*0980*/  LDC.64 R2, c[0x0][0x590] ;  /* 0x00016400ff027b82 */ /* 0x002e240000000a00 */
[----:B0-----:R0:W5:Y:S01]  /*0990*/  LDG.E R89, desc[UR36][R2.64] ;  /* 0x0000002402597981 */ /* 0x001162000c1e1900 */
[----:B------:R-:W-:Y:S05]  /*09a0*/  BRA `(.L_x_8) ;  /* 0x0000000000087947 */ /* 0x000fea0003800000 */
.L_x_9:
[----:B------:R-:W-:Y:S02]  /*09b0*/  ULDC UR4, c[0x0][0x584] ;  /* 0x0001610000047ab9 */ /* 0x000fe40000000800 */
[----:B0-----:R-:W-:-:S07]  /*09c0*/  IMAD.U32 R89, RZ, RZ, UR4 ;  /* 0x00000004ff597e24 */ /* 0x001fce000f8e00ff */
.L_x_8:
[----:B012---:R-:W0:Y:S01]  /*09d0*/  LDC R2, c[0x0][0x65c] ;  /* 0x00019700ff027b82 */ /* 0x007e220000000800 */
[----:B------:R-:W1:Y:S01]  /*09e0*/  S2R R15, SR_CTAID.Y ;  /* 0x00000000000f7919 */ /* 0x000e620000002600 */
[----:B------:R-:W-:Y:S01]  /*09f0*/  ULDC UR6, c[0x0][0x28c] ;  /* 0x0000a30000067ab9 */ /* 0x000fe20000000800 */
[----:B------:R-:W-:Y:S01]  /*0a00*/  ISETP.NE.AND P0, PT, R7, 0x2, PT ;  /* 0x000000020700780c */ /* 0x000fe20003f05270 */
[----:B------:R-:W-:Y:S01]  /*0a10*/  UIADD3 UR6, UR6, 0x3f, URZ ;  /* 0x0000003f06067890 */ /* 0x000fe2000fffe03f */
[----:B------:R-:W2:Y:S01]  /*0a20*/  S2R R6, SR_CTAID.X ;  /* 0x0000000000067919 */ /* 0x000ea20000002500 */
[----:B------:R-:W-:Y:S01]  /*0a30*/  UMOV UR38, URZ ;  /* 0x0000003f00267c82 */ /* 0x000fe20008000000 */
[----:B------:R-:W-:Y:S01]  /*0a40*/  UMOV UR39, URZ ;  /* 0x0000003f00277c82 */ /* 0x000fe20008000000 */
[----:B------:R-:W-:Y:S01]  /*0a50*/  USHF.R.S32.HI UR7, URZ, 0x1f, UR6 ;  /* 0x0000001f3f077899 */ /* 0x000fe20008011406 */
[----:B------:R-:W-:-:S03]  /*0a60*/  ULDC.64 UR8, c[0x0][0x650] ;  /* 0x0001940000087ab9 */ /* 0x000fc60000000a00 */
[----:B------:R-:W-:-:S04]  /*0a70*/  ULEA.HI UR7, UR7, UR6, URZ, 0x6 ;  /* 0x0000000607077291 */ /* 0x000fc8000f8f303f */
[----:B------:R-:W-:Y:S01]  /*0a80*/  USHF.R.S32.HI UR40, URZ, 0x6, UR7 ;  /* 0x000000063f287899 */ /* 0x000fe20008011407 */
[----:B0-----:R-:W-:-:S13]  /*0a90*/  ISETP.NE.AND P1, PT, R2, 0x1, PT ;  /* 0x000000010200780c */ /* 0x001fda0003f25270 */
[----:B------:R-:W2:Y:S01]  /*0aa0*/  @P1 LDC R17, c[0x0][0x10] ;  /* 0x00000400ff111b82 */ /* 0x000ea20000000800 */
[----:B-1----:R-:W-:Y:S02]  /*0ab0*/  @P1 IMAD.MOV.U32 R8, RZ, RZ, R15 ;  /* 0x000000ffff081224 */ /* 0x002fe400078e000f */
[----:B------:R-:W-:Y:S02]  /*0ac0*/  @P1 IMAD.MOV.U32 R9, RZ, RZ, RZ ;  /* 0x000000ffff091224 */ /* 0x000fe400078e00ff */
[----:B------:R-:W-:-:S03]  /*0ad0*/  @P1 IMAD.MOV.U32 R7, RZ, RZ, RZ ;  /* 0x000000ffff071224 */ /* 0x000fc600078e00ff */
[----:B------:R-:W0:Y:S01]  /*0ae0*/  @!P1 LDC R3, c[0x0][0xc] ;  /* 0x00000300ff039b82 */ /* 0x000e220000000800 */
[----:B------:R-:W-:Y:S01]  /*0af0*/  ULDC UR4, c[0x0][0xc] ;  /* 0x0000030000047ab9 */ /* 0x000fe20000000800 */
[----:B------:R-:W-:Y:S02]  /*0b00*/  ULDC UR5, c[0x0][0x10] ;  /* 0x0000040000057ab9 */ /* 0x000fe40000000800 */
[----:B------:R-:W-:-:S04]  /*0b10*/  UIMAD.WIDE.U32 UR4, UR4, UR5, URZ ;  /* 0x00000005040472a5 */ /* 0x000fc8000f8e003f */
[----:B------:R-:W1:Y:S01]  /*0b20*/  LDC R0, c[0x0][0x14] ;  /* 0x00000500ff007b82 */ /* 0x000e620000000800 */
[----:B--2---:R-:W-:-:S04]  /*0b30*/  @P1 IMAD.WIDE.U32 R16, R6, R17, R8 ;  /* 0x0000001106101225 */ /* 0x004fc800078e0008 */
[----:B------:R-:W-:Y:S02]  /*0b40*/  @P1 IMAD.IADD R17, R17, 0x1, R7 ;  /* 0x0000000111111824 */ /* 0x000fe400078e0207 */
[----:B------:R-:W-:Y:S02]  /*0b50*/  IMAD.MOV.U32 R7, RZ, RZ, RZ ;  /* 0x000000ffff077224 */ /* 0x000fe400078e00ff */
[----:B0-----:R-:W-:-:S04]  /*0b60*/  @!P1 IMAD.WIDE.U32 R8, R3, R15, R6 ;  /* 0x0000000f03089225 */ /* 0x001fc800078e0006 */
[----:B------:R-:W-:Y:S02]  /*0b70*/  @!P1 IMAD.MOV.U32 R16, RZ, RZ, R8 ;  /* 0x000000ffff109224 */ /* 0x000fe400078e0008 */
[----:B-1----:R-:W-:-:S04]  /*0b80*/  IMAD.WIDE.U32 R10, R0, UR4, RZ ;  /* 0x00000004000a7c25 */ /* 0x002fc8000f8e00ff */
[----:B------:R-:W-:Y:S01]  /*0b90*/  IMAD R3, R0, UR5, RZ ;  /* 0x0000000500037c24 */ /* 0x000fe2000f8e02ff */
[----:B------:R0:W-:Y:S01]  /*0ba0*/  STL.64 [R1], R10 ;  /* 0x0000000a01007387 */ /* 0x0001e20000100a00 */
[----:B------:R-:W-:Y:S02]  /*0bb0*/  @!P1 IMAD.MOV.U32 R17, RZ, RZ, R9 ;  /* 0x000000ffff119224 */ /* 0x000fe400078e0009 */
[----:B------:R-:W-:Y:S01]  /*0bc0*/  IMAD.IADD R0, R11, 0x1, R3 ;  /* 0x000000010b007824 */ /* 0x000fe200078e0203 */
[----:B------:R-:W-:Y:S06]  /*0bd0*/  @P0 BRA `(.L_x_10) ;  /* 0x0000000000200947 */ /* 0x000fec0003800000 */
[----:B------:R-:W-:Y:S01]  /*0be0*/  UISETP.GE.U32.AND UP0, UPT, UR40, 0x9, UPT ;  /* 0x000000092800788c */ /* 0x000fe2000bf06070 */
[----:B------:R-:W-:Y:S01]  /*0bf0*/  IADD3 R16, P0, R16, R10, RZ ;  /* 0x0000000a10107210 */ /* 0x000fe20007f1e0ff */
[----:B------:R-:W-:Y:S01]  /*0c00*/  UIMAD.WIDE.U32 UR4, UR40, 0x38e38e39, URZ ;  /* 0x38e38e39280478a5 */ /* 0x000fe2000f8e003f */
[----:B------:R-:W-:-:S03]  /*0c10*/  UMOV UR39, URZ ;  /* 0x0000003f00277c82 */ /* 0x000fc60008000000 */
[----:B------:R-:W-:Y:S01]  /*0c20*/  USHF.R.U32.HI UR4, URZ, 0x1, UR5 ;  /* 0x000000013f047899 */ /* 0x000fe20008011605 */
[----:B------:R-:W-:-:S03]  /*0c30*/  IMAD.X R17, R0, 0x1, R17, P0 ;  /* 0x0000000100117824 */ /* 0x000fc600000e0611 */
[----:B------:R-:W-:Y:S02]  /*0c40*/  UIMAD UR38, UR4, -0x9, UR40 ;  /* 0xfffffff7042678a4 */ /* 0x000fe4000f8e0228 */
[----:B------:R-:W-:-:S12]  /*0c50*/  @UP0 ULOP3.LUT UR39, UR4, 0x1, URZ, 0xc0, !UPT ;  /* 0x0000000104270892 */ /* 0x000fd8000f8ec03f */
.L_x_10:
[----:B------:R-:W-:Y:S01]  /*0c60*/  ISETP.GE.U32.AND P0, PT, R16, UR8, PT ;  /* 0x0000000810007c0c */ /* 0x000fe2000bf06070 */
[----:B------:R-:W-:Y:S01]  /*0c70*/  IMAD.MOV.U32 R22, RZ, RZ, -0x1 ;  /* 0xffffffffff167424 */ /* 0x000fe200078e00ff */
[----:B------:R-:W-:Y:S01]  /*0c80*/  PRMT R3, RZ, 0x7610, R3 ;  /* 0x00007610ff037816 */ /* 0x000fe20000000003 */
[----:B------:R-:W-:Y:S01]  /*0c90*/  IMAD.MOV.U32 R18, RZ, RZ, -0x1 ;  /* 0xffffffffff127424 */ /* 0x000fe200078e00ff */
[----:B------:R-:W-:Y:S01]  /*0ca0*/  ISETP.GE.U32.AND.EX P0, PT, R17, UR9, PT, P0 ;  /* 0x0000000911007c0c */ /* 0x000fe2000bf06100 */
[----:B------:R-:W-:-:S12]  /*0cb0*/  IMAD.MOV.U32 R19, RZ, RZ, -0x1 ;  /* 0xffffffffff137424 */ /* 0x000fd800078e00ff */
[----:B------:R-:W-:Y:S05]  /*0cc0*/  @P0 BRA `(.L_x_11) ;  /* 0x0000000400580947 */ /* 0x000fea0003800000 */
[----:B------:R-:W1:Y:S01]  /*0cd0*/  LDC.64 R20, c[0x0][0x628] ;  /* 0x00018a00ff147b82 */ /* 0x000e620000000a00 */
[----:B------:R-:W-:Y:S02]  /*0ce0*/  IMAD.MOV.U32 R8, RZ, RZ, R16 ;  /* 0x000000ffff087224 */ /* 0x000fe400078e0010 */
[----:B------:R-:W-:-:S05]  /*0cf0*/  IMAD.MOV.U32 R9, RZ, RZ, R17 ;  /* 0x000000ffff097224 */ /* 0x000fca00078e0011 */
[----:B------:R-:W2:Y:S08]  /*0d00*/  LDC R18, c[0x0][0x630] ;  /* 0x00018c00ff127b82 */ /* 0x000eb00000000800 */
[----:B------:R-:W3:Y:S01]  /*0d10*/  LDC.64 R24, c[0x0][0x620] ;  /* 0x00018800ff187b82 */ /* 0x000ee20000000a00 */
[----:B-1----:R-:W-:-:S04]  /*0d20*/  ISETP.NE.U32.AND P0, PT, R20, RZ, PT ;  /* 0x000000ff1400720c */ /* 0x002fc80003f05070 */
[----:B------:R-:W-:-:S13]  /*0d30*/  ISETP.NE.AND.EX P0, PT, R21, RZ, PT, P0 ;  /* 0x000000ff1500720c */ /* 0x000fda0003f05300 */
[----:B--23--:R-:W-:Y:S05]  /*0d40*/  @!P0 BRA `(.L_x_12) ;  /* 0x0000000000288947 */ /* 0x00cfea0003800000 */
[----:B------:R-:W1:Y:S02]  /*0d50*/  LDC R3, c[0x0][0x634] ;  /* 0x00018d00ff037b82 */ /* 0x000e640000000800 */
[----:B-1----:R-:W-:-:S05]  /*0d60*/  IADD3 R3, P0, R16, R3, RZ ;  /* 0x0000000310037210 */ /* 0x002fca0007f1e0ff */
[----:B------:R-:W-:-:S04]  /*0d70*/  IMAD.X R19, RZ, RZ, R17, P0 ;  /* 0x000000ffff137224 */ /* 0x000fc800000e0611 */
[----:B------:R-:W-:-:S04]  /*0d80*/  IMAD.WIDE.U32 R8, R19, R20, RZ ;  /* 0x0000001413087225 */ /* 0x000fc800078e00ff */
[----:B0-----:R-:W-:-:S04]  /*0d90*/  IMAD.WIDE.U32 R10, P0, R3, R21, R8 ;  /* 0x00000015030a7225 */ /* 0x001fc80007800008 */
[----:B------:R-:W-:-:S04]  /*0da0*/  IMAD.WIDE.U32 R8, R3, R20, RZ ;  /* 0x0000001403087225 */ /* 0x000fc800078e00ff */
[----:B------:R-:W-:Y:S01]  /*0db0*/  IMAD.X R13, RZ, RZ, RZ, P0 ;  /* 0x000000ffff0d7224 */ /* 0x000fe200000e06ff */
[----:B------:R-:W-:Y:S01]  /*0dc0*/  IADD3 RZ, P0, R9, R10, RZ ;  /* 0x0000000a09ff7210 */ /* 0x000fe20007f1e0ff */
[----:B------:R-:W-:-:S04]  /*0dd0*/  IMAD.MOV.U32 R12, RZ, RZ, R11 ;  /* 0x000000ffff0c7224 */ /* 0x000fc800078e000b */
[----:B------:R-:W-:-:S08]  /*0de0*/  IMAD.WIDE.U32.X R8, R19, R21, R12, P0 ;  /* 0x0000001513087225 */ /* 0x000fd000000e040c */
.L_x_12:
[-CC-:B------:R-:W-:Y:S01]  /*0df0*/  SHF.R.U64 R30, R8, R18.reuse, R9.reuse ;  /* 0x00000012081e7219 */ /* 0x180fe20000001209 */
[----:B------:R-:W1:Y:S01]  /*0e00*/  LDC R12, c[0x0][0x618] ;  /* 0x00018600ff0c7b82 */ /* 0x000e620000000800 */
[----:B------:R-:W-:Y:S01]  /*0e10*/  SHF.R.U32.HI R7, RZ, R18, R9 ;  /* 0x00000012ff077219 */ /* 0x000fe20000011609 */
[----:B------:R-:W-:Y:S01]  /*0e20*/  ULDC UR4, c[0x0][0x150] ;  /* 0x0000540000047ab9 */ /* 0x000fe20000000800 */
[----:B0-----:R-:W-:Y:S02]  /*0e30*/  IADD3 R11, P0, RZ, -R30, RZ ;  /* 0x8000001eff0b7210 */ /* 0x001fe40007f1e0ff */
[----:B------:R-:W-:-:S03]  /*0e40*/  I2FP.F32.U32 R3, R6 ;  /* 0x0000000600037245 */ /* 0x000fc60000201000 */
[----:B------:R-:W0:Y:S01]  /*0e50*/  LDC.64 R26, c[0x0][0x640] ;  /* 0x00019000ff1a7b82 */ /* 0x000e220000000a00 */
[----:B------:R-:W-:Y:S02]  /*0e60*/  IMAD.X R13, RZ, RZ, ~R7, P0 ;  /* 0x000000ffff0d7224 */ /* 0x000fe400000e0e07 */
[----:B------:R-:W-:Y:S01]  /*0e70*/  FMUL R3, R3, UR4 ;  /* 0x0000000403037c20 */ /* 0x000fe20008400000 */
[----:B------:R-:W-:Y:S01]  /*0e80*/  IMAD.WIDE.U32 R8, R11, R24, R16 ;  /* 0x000000180b087225 */ /* 0x000fe200078e0010 */
[----:B------:R-:W-:-:S03]  /*0e90*/  ULDC UR4, c[0x0][0x154] ;  /* 0x0000550000047ab9 */ /* 0x000fc60000000800 */
[----:B------:R-:W-:Y:S01]  /*0ea0*/  IMAD R10, R13, R24, RZ ;  /* 0x000000180d0a7224 */ /* 0x000fe200078e02ff */
[----:B------:R-:W2:Y:S01]  /*0eb0*/  LDC R7, c[0x0][0x144] ;  /* 0x00005100ff077b82 */ /* 0x000ea20000000800 */
[----:B------:R-:W3:Y:S02]  /*0ec0*/  F2I.U32.TRUNC.NTZ R3, R3 ;  /* 0x0000000300037305 */ /* 0x000ee4000020f000 */
[----:B------:R-:W-:-:S04]  /*0ed0*/  IMAD R11, R11, R25, R10 ;  /* 0x000000190b0b7224 */ /* 0x000fc800078e020a */
[----:B------:R-:W-:Y:S01]  /*0ee0*/  IMAD.IADD R9, R9, 0x1, R11 ;  /* 0x0000000109097824 */ /* 0x000fe200078e020b */
[----:B------:R-:W4:Y:S01]  /*0ef0*/  LDC R18, c[0x0][0x608] ;  /* 0x00018200ff127b82 */ /* 0x000f220000000800 */
[----:B------:R-:W-:-:S03]  /*0f00*/  IMAD.MOV.U32 R11, RZ, RZ, -0x1 ;  /* 0xffffffffff0b7424 */ /* 0x000fc600078e00ff */
[-C--:B-1----:R-:W-:Y:S02]  /*0f10*/  SHF.R.U64 R22, R8, R12.reuse, R9 ;  /* 0x0000000c08167219 */ /* 0x082fe40000001209 */
[----:B------:R-:W-:Y:S02]  /*0f20*/  I2FP.F32.U32 R8, R15 ;  /* 0x0000000f00087245 */ /* 0x000fe40000201000 */
[----:B------:R-:W1:Y:S01]  /*0f30*/  LDC R24, c[0x0][0x658] ;  /* 0x00019600ff187b82 */ /* 0x000e620000000800 */
[----:B0-----:R-:W-:Y:S01]  /*0f40*/  ISETP.NE.U32.AND P0, PT, R26, RZ, PT ;  /* 0x000000ff1a00720c */ /* 0x001fe20003f05070 */
[----:B---3--:R-:W-:Y:S01]  /*0f50*/  IMAD.MOV R10, RZ, RZ, -R3 ;  /* 0x000000ffff0a7224 */ /* 0x008fe200078e0a03 */
[----:B------:R-:W-:Y:S01]  /*0f60*/  SHF.R.U32.HI R9, RZ, R12, R9 ;  /* 0x0000000cff097219 */ /* 0x000fe20000011609 */
[----:B------:R-:W-:Y:S01]  /*0f70*/  FMUL R8, R8, UR4 ;  /* 0x0000000408087c20 */ /* 0x000fe20008400000 */
[----:B------:R-:W-:-:S03]  /*0f80*/  ISETP.NE.AND.EX P0, PT, R27, RZ, PT, P0 ;  /* 0x000000ff1b00720c */ /* 0x000fc60003f05300 */
[----:B------:R-:W0:Y:S01]  /*0f90*/  LDC R20, c[0x0][0x148] ;  /* 0x00005200ff147b82 */ /* 0x000e220000000800 */
[----:B--2---:R-:W-:-:S07]  /*0fa0*/  IMAD R3, R7, R10, R6 ;  /* 0x0000000a07037224 */ /* 0x004fce00078e0206 */
[----:B------:R-:W2:Y:S01]  /*0fb0*/  LDC R21, c[0x0][0x600] ;  /* 0x00018000ff157b82 */ /* 0x000ea20000000800 */
[-CC-:B----4-:R-:W-:Y:S02]  /*0fc0*/  SHF.R.U64 R32, R22, R18.reuse, R9.reuse ;  /* 0x0000001216207219 */ /* 0x190fe40000001209 */
[----:B------:R-:W-:Y:S01]  /*0fd0*/  SHF.R.U32.HI R7, RZ, R18, R9 ;  /* 0x00000012ff077219 */ /* 0x000fe20000011609 */
[----:B------:R-:W-:Y:S01]  /*0fe0*/  IMAD.MOV.U32 R9, RZ, RZ, 0x1 ;  /* 0x00000001ff097424 */ /* 0x000fe200078e00ff */
[----:B------:R3:W4:Y:S03]  /*0ff0*/  F2I.U32.TRUNC.NTZ R18, R8 ;  /* 0x0000000800127305 */ /* 0x000726000020f000 */
[----:B------:R-:W0:Y:S01]  /*1000*/  LDC R25, c[0x0][0x648] ;  /* 0x00019200ff197b82 */ /* 0x000e220000000800 */
[-C--:B-1----:R-:W-:Y:S02]  /*1010*/  SHF.L.U32 R6, R11, R24.reuse, RZ ;  /* 0x000000180b067219 */ /* 0x082fe400000006ff */
[----:B------:R-:W-:-:S02]  /*1020*/  SHF.R.U64 R34, R32, R24, R7 ;  /* 0x0000001820227219 */ /* 0x000fc40000001207 */
[----:B------:R-:W-:Y:S02]  /*1030*/  LOP3.LUT R13, RZ, R6, RZ, 0x33, !PT ;  /* 0x00000006ff0d7212 */ /* 0x000fe400078e33ff */
[-C--:B------:R-:W-:Y:S01]  /*1040*/  SHF.R.U32.HI R7, RZ, R24.reuse, R7 ;  /* 0x00000018ff077219 */ /* 0x080fe20000011607 */
[----:B------:R-:W1:Y:S01]  /*1050*/  LDC R29, c[0x0][0x638] ;  /* 0x00018e00ff1d7b82 */ /* 0x000e620000000800 */
[----:B------:R-:W-:Y:S01]  /*1060*/  SHF.L.U32 R12, R9, R24, RZ ;  /* 0x00000018090c7219 */ /* 0x000fe200000006ff */
[----:B------:R-:W-:-:S06]  /*1070*/  IMAD.MOV.U32 R6, RZ, RZ, R34 ;  /* 0x000000ffff067224 */ /* 0x000fcc00078e0022 */
[----:B------:R-:W0:Y:S01]  /*1080*/  LDC R28, c[0x0][0x610] ;  /* 0x00018400ff1c7b82 */ /* 0x000e220000000800 */
[----:B---34-:R-:W-:Y:S05]  /*1090*/  @!P0 BRA `(.L_x_13) ;  /* 0x0000000000288947 */ /* 0x018fea0003800000 */
[----:B------:R-:W3:Y:S02]  /*10a0*/  LDC R11, c[0x0][0x64c] ;  /* 0x00019300ff0b7b82 */ /* 0x000ee40000000800 */
[----:B---3--:R-:W-:-:S05]  /*10b0*/  IADD3 R11, P0, R34, R11, RZ ;  /* 0x0000000b220b7210 */ /* 0x008fca0007f1e0ff */
[----:B------:R-:W-:-:S04]  /*10c0*/  IMAD.X R19, RZ, RZ, R7, P0 ;  /* 0x000000ffff137224 */ /* 0x000fc800000e0607 */
[----:B------:R-:W-:-:S04]  /*10d0*/  IMAD.WIDE.U32 R6, R19, R26, RZ ;  /* 0x0000001a13067225 */ /* 0x000fc800078e00ff */
[----:B------:R-:W-:-:S04]  /*10e0*/  IMAD.WIDE.U32 R8, P0, R11, R27, R6 ;  /* 0x0000001b0b087225 */ /* 0x000fc80007800006 */
[----:B------:R-:W-:-:S04]  /*10f0*/  IMAD.WIDE.U32 R6, R11, R26, RZ ;  /* 0x0000001a0b067225 */ /* 0x000fc800078e00ff */
[----:B------:R-:W-:Y:S01]  /*1100*/  IMAD.X R11, RZ, RZ, RZ, P0 ;  /* 0x000000ffff0b7224 */ /* 0x000fe200000e06ff */
[----:B------:R-:W-:Y:S01]  /*1110*/  IADD3 RZ, P0, R7, R8, RZ ;  /* 0x0000000807ff7210 */ /* 0x000fe20007f1e0ff */
[----:B------:R-:W-:-:S04]  /*1120*/  IMAD.MOV.U32 R10, RZ, RZ, R9 ;  /* 0x000000ffff0a7224 */ /* 0x000fc800078e0009 */
[----:B------:R-:W-:-:S08]  /*1130*/  IMAD.WIDE.U32.X R6, R19, R27, R10, P0 ;  /* 0x0000001b13067225 */ /* 0x000fd000000e040a */
.L_x_13:
[----:B0-----:R-:W-:Y:S01]  /*1140*/  SHF.R.U64 R6, R6, R25, R7 ;  /* 0x0000001906067219 */ /* 0x001fe20000001207 */
[----:B--2---:R-:W-:Y:S01]  /*1150*/  VIADD R7, R21, 0xffffffff ;  /* 0xffffffff15077836 */ /* 0x004fe20000000000 */
[----:B------:R-:W-:Y:S01]  /*1160*/  LOP3.LUT R13, R32, R13, RZ, 0xc0, !PT ;  /* 0x0000000d200d7212 */ /* 0x000fe200078ec0ff */
[----:B------:R-:W-:Y:S02]  /*1170*/  IMAD.MOV R18, RZ, RZ, -R18 ;  /* 0x000000ffff127224 */ /* 0x000fe400078e0a12 */
[----:B------:R-:W-:Y:S01]  /*1180*/  IMAD.MOV R8, RZ, RZ, -R6 ;  /* 0x000000ffff087224 */ /* 0x000fe200078e0a06 */
[----:B------:R-:W-:Y:S01]  /*1190*/  LOP3.LUT R7, R22, R7, RZ, 0xc0, !PT ;  /* 0x0000000716077212 */ /* 0x000fe200078ec0ff */
[----:B------:R-:W-:Y:S02]  /*11a0*/  IMAD R12, R12, R6, R13 ;  /* 0x000000060c0c7224 */ /* 0x000fe400078e020d */
[----:B------:R-:W-:Y:S02]  /*11b0*/  @P1 IMAD R3, R20, R18, R15 ;  /* 0x0000001214031224 */ /* 0x000fe400078e020f */
[----:B-1----:R-:W-:-:S02]  /*11c0*/  IMAD R6, R8, R29, R34 ;  /* 0x0000001d08067224 */ /* 0x002fc400078e0222 */
[----:B------:R-:W-:Y:S02]  /*11d0*/  IMAD R22, R12, R28, R3 ;  /* 0x0000001c0c167224 */ /* 0x000fe400078e0203 */
[----:B------:R-:W-:Y:S02]  /*11e0*/  IMAD R7, R6, R21, R7 ;  /* 0x0000001506077224 */ /* 0x000fe400078e0207 */
[----:B------:R-:W-:Y:S02]  /*11f0*/  IMAD.MOV.U32 R3, RZ, RZ, 0x1 ;  /* 0x00000001ff037424 */ /* 0x000fe400078e00ff */
[----:B------:R-:W-:Y:S01]  /*1200*/  IMAD.MOV.U32 R19, RZ, RZ, R30 ;  /* 0x000000ffff137224 */ /* 0x000fe200078e001e */
[----:B------:R-:W-:Y:S02]  /*1210*/  SEL R18, R7, R22, !P1 ;  /* 0x0000001607127207 */ /* 0x000fe40004800000 */
[----:B------:R-:W-:-:S07]  /*1220*/  SEL R22, R22, R7, !P1 ;  /* 0x0000000716167207 */ /* 0x000fce0004800000 */
.L_x_11:
[----:B------:R-:W-:Y:S05]  /*1230*/  @!P2 BRA `(.L_x_14) ;  /* 0x000000540070a947 */ /* 0x000fea0003800000 */
[----:B------:R-:W-:-:S13]  /*1240*/  ISETP.GT.U32.AND P0, PT, R31, 0x1, PT ;  /* 0x000000011f00780c */ /* 0x000fda0003f04070 */
[----:B------:R-:W-:Y:S05]  /*1250*/  @P0 EXIT ;  /* 0x000000000000094d */ /* 0x000fea0003800000 */
.L_x_15:
[----:B------:R-:W-:-:S08]  /*1260*/  NOP ;  /* 0x0000000000007918 */ /* 0x000fd00000000000 */
[----:B------:R-:W1:Y:S02]  /*1270*/  USETMAXREG.TRY_ALLOC.CTAPOOL UP0, 0xe8 ;  /* 0x000000e8000079c8 */ /* 0x000e640008000600 */
[----:B-1----:R-:W-:-:S13]  /*1280*/  PLOP3.LUT P0, PT, PT, PT, UP0, 0x80, 0x0 ;  /* 0x000000000000781c */ /* 0x002fda0003f0f008 */
[----:B------:R-:W-:Y:S05]  /*1290*/  @!P0 BRA `(.L_x_15) ;  /* 0xfffffffc00f08947 */ /* 0x000fea000383ffff */
[----:B------:R-:W-:-:S13]  /*12a0*/  LOP3.LUT P0, RZ, R3, 0xff, RZ, 0xc0, !PT ;  /* 0x000000ff03ff7812 */ /* 0x000fda000780c0ff */
[----:B------:R-:W-:Y:S05]  /*12b0*/  @!P0 EXIT ;  /* 0x000000000000894d */ /* 0x000fea0003800000 */
[----:B------:R-:W2:Y:S01]  /*12c0*/  LDL.64 R8, [R1] ;  /* 0x0000000001087983 */ /* 0x000ea20000100a00 */
[----:B------:R-:W-:Y:S01]  /*12d0*/  SHF.R.S32.HI R4, RZ, 0x1f, R5 ;  /* 0x0000001fff047819 */ /* 0x000fe20000011405 */
[----:B------:R-:W1:Y:S01]  /*12e0*/  S2UR UR4, SR_CgaCtaId ;  /* 0x00000000000479c3 */ /* 0x000e620000008800 */
[----:B------:R-:W-:Y:S01]  /*12f0*/  UISETP.LT.AND UP0, UPT, UR40, 0x1, UPT ;  /* 0x000000012800788c */ /* 0x000fe2000bf01270 */
[----:B------:R-:W-:Y:S01]  /*1300*/  LOP3.LUT R102, R23, 0x1, RZ, 0xfc, !PT ;  /* 0x0000000117667812 */ /* 0x000fe200078efcff */
[----:B------:R-:W-:Y:S01]  /*1310*/  UIADD3 UR5, UR43, -0x1, URZ ;  /* 0xffffffff2b057890 */ /* 0x000fe2000fffe03f */
[CC--:B------:R-:W-:Y:S01]  /*1320*/  LEA.HI R3, R4.reuse, R5.reuse, RZ, 0x2 ;  /* 0x0000000504037211 */ /* 0x0c0fe200078f10ff */
[----:B------:R-:W-:Y:S01]  /*1330*/  USEL UR42, UR40, 0x1, UP0 ;  /* 0x00000001282a7887 */ /* 0x000fe20008000000 */
[----:B------:R-:W-:Y:S01]  /*1340*/  LEA.HI R4, R4, R5, RZ, 0x5 ;  /* 0x0000000504047211 */ /* 0x000fe200078f28ff */
[----:B------:R-:W-:Y:S01]  /*1350*/  UMOV UR41, 0x400 ;  /* 0x0000040000297882 */ /* 0x000fe20000000000 */
[--C-:B------:R-:W-:Y:S01]  /*1360*/  SHF.R.S32.HI R90, RZ, 0x2, R3.reuse ;  /* 0x00000002ff5a7819 */ /* 0x100fe20000011403 */
[----:B------:R-:W3:Y:S01]  /*1370*/  LDC R96, c[0x0][0x658] ;  /* 0x00019600ff607b82 */ /* 0x000ee20000000800 */
[----:B------:R-:W-:Y:S01]  /*1380*/  SHF.R.S32.HI R7, RZ, 0x1f, R3 ;  /* 0x0000001fff077819 */ /* 0x000fe20000011403 */
[----:B------:R-:W-:Y:S01]  /*1390*/  UISETP.NE.AND UP0, UPT, UR5, URZ, UPT ;  /* 0x0000003f0500728c */ /* 0x000fe2000bf05270 */
[----:B------:R-:W-:Y:S01]  /*13a0*/  LOP3.LUT R6, R3, 0xfffffffc, RZ, 0xc0, !PT ;  /* 0xfffffffc03067812 */ /* 0x000fe200078ec0ff */
[----:B------:R-:W-:Y:S01]  /*13b0*/  ULDC UR6, c[0x0][0x284] ;  /* 0x0000a10000067ab9 */ /* 0x000fe20000000800 */
[----:B------:R-:W-:Y:S01]  /*13c0*/  LEA.HI R7, R7, R90, RZ, 0x3 ;  /* 0x0000005a07077211 */ /* 0x000fe200078f18ff */
[----:B------:R-:W-:Y:S01]  /*13d0*/  USHF.L.U32 UR45, UR40, 0x1, URZ ;  /* 0x00000001282d7899 */ /* 0x000fe2000800063f */
[----:B------:R-:W-:Y:S01]  /*13e0*/  SHF.R.S32.HI R3, RZ, 0x5, R4 ;  /* 0x00000005ff037819 */ /* 0x000fe20000011404 */
[----:B------:R-:W4:Y:S01]  /*13f0*/  LDC.64 R94, c[0x0][0x5c8] ;  /* 0x00017200ff5e7b82 */ /* 0x000f220000000a00 */
[----:B------:R-:W-:Y:S01]  /*1400*/  LOP3.LUT R7, R7, 0xfffffff8, RZ, 0xc0, !PT ;  /* 0xfffffff807077812 */ /* 0x000fe200078ec0ff */
[----:B------:R-:W-:Y:S01]  /*1410*/  IMAD.IADD R6, R5, 0x1, -R6 ;  /* 0x0000000105067824 */ /* 0x000fe200078e0a06 */
[----:B------:R-:W-:Y:S01]  /*1420*/  UIADD3 UR42, -UR42, UR40, URZ ;  /* 0x000000282a2a7290 */ /* 0x000fe2000fffe13f */
[----:B------:R-:W-:-:S02]  /*1430*/  IMAD.MOV.U32 R5, RZ, RZ, 0x1 ;  /* 0x00000001ff057424 */ /* 0x000fc400078e00ff */
[----:B------:R-:W-:Y:S01]  /*1440*/  IMAD.IADD R90, R90, 0x1, -R7 ;  /* 0x000000015a5a7824 */ /* 0x000fe200078e0a07 */
[----:B-1----:R-:W-:Y:S01]  /*1450*/  ULEA UR41, UR4, UR41, 0x18 ;  /* 0x0000002904297291 */ /* 0x002fe2000f8ec03f */
[----:B------:R-:W1:Y:S01]  /*1460*/  LDC R97, c[0x0][0x288] ;  /* 0x0000a200ff617b82 */ /* 0x000e620000000800 */
[----:B------:R-:W-:Y:S01]  /*1470*/  USHF.L.U32 UR4, UR5, 0x3, URZ ;  /* 0x0000000305047899 */ /* 0x000fe2000800063f */
[--C-:B------:R-:W-:Y:S01]  /*1480*/  IMAD R101, R3, -0x10, -R90.reuse ;  /* 0xfffffff003657824 */ /* 0x100fe200078e0a5a */
[--C-:B------:R-:W-:Y:S01]  /*1490*/  SHF.R.S32.HI R91, RZ, 0x1f, R90.reuse ;  /* 0x0000001fff5b7819 */ /* 0x100fe2000001145a */
[----:B------:R-:W-:Y:S01]  /*14a0*/  USEL UR5, URZ, 0x1, UP0 ;  /* 0x000000013f057887 */ /* 0x000fe20008000000 */
[----:B------:R-:W-:Y:S01]  /*14b0*/  IMAD.SHL.U32 R92, R6, 0x2, RZ ;  /* 0x00000002065c7824 */ /* 0x000fe200078e00ff */
[----:B------:R-:W-:Y:S01]  /*14c0*/  UIADD3 UR46, UR41, 0xa0, URZ ;  /* 0x000000a0292e7890 */ /* 0x000fe2000fffe03f */
[----:B------:R-:W-:Y:S01]  /*14d0*/  VIADD R101, R101, UR6 ;  /* 0x0000000665657c36 */ /* 0x000fe20008000000 */
[----:B------:R-:W0:Y:S01]  /*14e0*/  LDC R99, c[0x0][0x600] ;  /* 0x00018000ff637b82 */ /* 0x000e220000000800 */
[----:B------:R-:W-:Y:S01]  /*14f0*/  IMAD.WIDE R90, R3, 0x10, R90 ;  /* 0x00000010035a7825 */ /* 0x000fe200078e025a */
[----:B------:R-:W-:Y:S01]  /*1500*/  ULOP3.LUT UR4, UR4, 0x8, URZ, 0xc0, !UPT ;  /* 0x0000000804047892 */ /* 0x000fe2000f8ec03f */
[----:B------:R-:W-:Y:S01]  /*1510*/  SHF.R.S32.HI R93, RZ, 0x1f, R92 ;  /* 0x0000001fff5d7819 */ /* 0x000fe2000001145c */
[----:B------:R-:W-:Y:S01]  /*1520*/  ULEA UR43, UR43, UR46, 0x3 ;  /* 0x0000002e2b2b7291 */ /* 0x000fe2000f8e183f */
[----:B------:R-:W-:Y:S01]  /*1530*/  IMAD.MOV.U32 R3, RZ, RZ, -0x1 ;  /* 0xffffffffff037424 */ /* 0x000fe200078e00ff */
[----:B------:R-:W-:Y:S01]  /*1540*/  ULOP3.LUT UR47, UR4, 0x8, URZ, 0x3c, !UPT ;  /* 0x00000008042f7892 */ /* 0x000fe2000f8e3c3f */
[----:B------:R-:W-:Y:S01]  /*1550*/  IMAD.U32 R103, RZ, RZ, UR5 ;  /* 0x00000005ff677e24 */ /* 0x000fe2000f8e00ff */
[C---:B----4-:R-:W-:Y:S01]  /*1560*/  SHF.L.U64.HI R95, R94.reuse, 0x3, R95 ;  /* 0x000000035e5f7819 */ /* 0x050fe2000001025f */
[----:B------:R-:W-:Y:S01]  /*1570*/  IMAD.SHL.U32 R94, R94, 0x8, RZ ;  /* 0x000000085e5e7824 */ /* 0x000fe200078e00ff */
[-C--:B---3--:R-:W-:Y:S01]  /*1580*/  SHF.L.U32 R3, R3, R96.reuse, RZ ;  /* 0x0000006003037219 */ /* 0x088fe200000006ff */
[----:B------:R-:W-:Y:S01]  /*1590*/  ULOP3.LUT UR44, UR4, 0x18, URZ, 0x3c, !UPT ;  /* 0x00000018042c7892 */ /* 0x000fe2000f8e3c3f */
[----:B------:R-:W-:-:S02]  /*15a0*/  SHF.L.U32 R96, R5, R96, RZ ;  /* 0x0000006005607219 */ /* 0x000fc400000006ff */
[----:B------:R-:W-:Y:S01]  /*15b0*/  LOP3.LUT R100, RZ, R3, RZ, 0x33, !PT ;  /* 0x00000003ff647212 */ /* 0x000fe200078e33ff */
[----:B-1----:R-:W-:Y:S02]  /*15c0*/  IMAD R97, R6, -0x2, R97 ;  /* 0xfffffffe06617824 */ /* 0x002fe400078e0261 */
[----:B0-----:R-:W-:Y:S01]  /*15d0*/  VIADD R99, R99, 0xffffffff ;  /* 0xffffffff63637836 */ /* 0x001fe20000000000 */
[----:B--2---:R-:W-:-:S07]  /*15e0*/  SHF.L.U64.HI R98, R8, 0x1, R0 ;  /* 0x0000000108627819 */ /* 0x004fce0000010200 */
.L_x_163:
[----:B------:R-:W-:-:S04]  /*15f0*/  SHF.L.U32 R0, R103, 0x1f, RZ ;  /* 0x0000001f67007819 */ /* 0x000fc800000006ff */
[----:B------:R-:W0:Y:S02]  /*1600*/  SYNCS.PHASECHK.TRANS64.TRYWAIT P0, [UR43+-0x8], R0 ;  /* 0xfffff800ff0075a7 */ /* 0x000e24000800016b */
[----:B01-34-:R-:W-:Y:S05]  /*1610*/  @!P0 BRA `(.L_x_16) ;  /* 0x0000006400148947 */ /* 0x01bfea0003800000 */
.L_x_190:
[----:B------:R-:W-:Y:S02]  /*1620*/  ULDC UR4, c[0x0][0x28c] ;  /* 0x0000a30000047ab9 */ /* 0x000fe40000000800 */
[----:B------:R-:W-:-:S13]  /*1630*/  ISETP.LT.AND P0, PT, RZ, UR4, PT ;  /* 0x00000004ff007c0c */ /* 0x000fda000bf01270 */
[----:B------:R-:W-:Y:S05]  /*1640*/  @P0 BRA `(.L_x_17) ;  /* 0x0000000000400947 */ /* 0x000fea0003800000 */
[----:B0-----:R-:W-:Y:S01]  /*1650*/  MOV R0, 0x0 ;  /* 0x0000000000007802 */ /* 0x001fe20000000f00 */
[----:B------:R-:W-:Y:S01]  /*1660*/  ULDC.64 UR4, c[0x4][0x68] ;  /* 0x01001a0000047ab9 */ /* 0x000fe20000000a00 */
[----:B------:R-:W-:Y:S01]  /*1670*/  ULDC.64 UR6, c[0x4][0x8] ;  /* 0x0100020000067ab9 */ /* 0x000fe20000000a00 */
[----:B------:R-:W-:Y:S01]  /*1680*/  IMAD.U32 R4, RZ, RZ, UR4 ;  /* 0x00000004ff047e24 */ /* 0x000fe2000f8e00ff */
[----:B------:R0:W1:Y:S01]  /*1690*/  LDC.64 R14, c[0x4][R0] ;  /* 0x01000000000e7b82 */ /* 0x0000620000000a00 */
[----:B------:R-:W-:Y:S01]  /*16a0*/  IMAD.U32 R5, RZ, RZ, UR5 ;  /* 0x00000005ff057e24 */ /* 0x000fe2000f8e00ff */
[----:B------:R-:W-:Y:S01]  /*16b0*/  ULDC.64 UR4, c[0x4][0x70] ;  /* 0x01001c0000047ab9 */ /* 0x000fe20000000a00 */
[----:B------:R-:W-:Y:S02]  /*16c0*/  IMAD.U32 R10, RZ, RZ, UR6 ;  /* 0x00000006ff0a7e24 */ /* 0x000fe4000f8e00ff */
[----:B------:R-:W-:Y:S02]  /*16d0*/  IMAD.U32 R6, RZ, RZ, UR4 ;  /* 0x00000004ff067e24 */ /* 0x000fe4000f8e00ff */
[----:B------:R-:W-:-:S02]  /*16e0*/  IMAD.U32 R7, RZ, RZ, UR5 ;  /* 0x00000005ff077e24 */ /* 0x000fc4000f8e00ff */
[----:B------:R-:W-:Y:S02]  /*16f0*/  IMAD.U32 R11, RZ, RZ, UR7 ;  /* 0x00000007ff0b7e24 */ /* 0x000fe4000f8e00ff */
[----:B------:R-:W-:Y:S02]  /*1700*/  IMAD.MOV.U32 R8, RZ, RZ, 0x1e1 ;  /* 0x000001e1ff087424 */ /* 0x000fe400078e00ff */
[----:B------:R-:W-:Y:S02]  /*1710*/  IMAD.MOV.U32 R12, RZ, RZ, 0x1 ;  /* 0x00000001ff0c7424 */ /* 0x000fe400078e00ff */
[----:B0-----:R-:W-:-:S07]  /*1720*/  IMAD.MOV.U32 R13, RZ, RZ, RZ ;  /* 0x000000ffff0d7224 */ /* 0x001fce00078e00ff */
[----:B------:R-:W-:-:S07]  /*1730*/  LEPC R20, `(.L_x_17) ;  /* 0x000000001014794e */ /* 0x000fce0000000000 */
[----:B-1---5:R-:W-:Y:S05]  /*1740*/  CALL.ABS.NOINC R14 ;  /* 0x000000000e007343 */ /* 0x022fea0003c00000 */
.L_x_17:
[----:B------:R-:W-:-:S13]  /*1750*/  ISETP.NE.AND P0, PT, R102, 0x3, PT ;  /* 0x000000036600780c */ /* 0x000fda0003f05270 */
[----:B------:R-:W-:Y:S05]  /*1760*/  @!P0 BRA `(.L_x_18) ;  /* 0x0000000000048947 */ /* 0x000fea0003800000 */
[----:B------:R-:W-:Y:S01]  /*1770*/  BPT.TRAP 0x1 ;  /* 0x000000040000795c */ /* 0x000fe20000300000 */
.L_x_18:
[----:B0-----:R-:W-:Y:S02]  /*1780*/  IMAD.U32 R3, RZ, RZ, UR38 ;  /* 0x00000026ff037e24 */ /* 0x001fe4000f8e00ff */
[----:B------:R-:W-:-:S03]  /*1790*/  IMAD.U32 R0, RZ, RZ, UR39 ;  /* 0x00000027ff007e24 */ /* 0x000fc6000f8e00ff */
[----:B------:R-:W-:Y:S02]  /*17a0*/  LEA R3, R3, UR41, 0x3 ;  /* 0x0000002903037c11 */ /* 0x000fe4000f8e18ff */
[----:B------:R-:W-:-:S04]  /*17b0*/  SHF.L.U32 R0, R0, 0x1f, RZ ;  /* 0x0000001f00007819 */ /* 0x000fc800000006ff */
[----:B------:R0:W1:Y:S01]  /*17c0*/  SYNCS.PHASECHK.TRANS64.TRYWAIT P1, [R3+URZ], R0 ;  /* 0x00000000030075a7 */ /* 0x000062000802017f */
[----:B------:R-:W-:Y:S05]  /*17d0*/  @!P0 BRA `(.L_x_19) ;  /* 0x0000000000048947 */ /* 0x000fea0003800000 */
[----:B------:R-:W-:Y:S01]  /*17e0*/  BPT.TRAP 0x1 ;  /* 0x000000040000795c */ /* 0x000fe20000300000 */
.L_x_19:
[----:B------:R-:W-:-:S05]  /*17f0*/  IMAD.U32 R4, RZ, RZ, UR42 ;  /* 0x0000002aff047e24 */ /* 0x000fca000f8e00ff */
[----:B------:R-:W-:Y:S01]  /*1800*/  ISETP.GE.AND P2, PT, R4, 0x1, PT ;  /* 0x000000010400780c */ /* 0x000fe20003f46270 */
[----:B-1----:R-:W-:-:S12]  /*1810*/  @P1 BRA `(.L_x_20) ;  /* 0x0000000000081947 */ /* 0x002fd80003800000 */
[----:B------:R-:W1:Y:S02]  /*1820*/  SYNCS.PHASECHK.TRANS64.TRYWAIT P1, [R3+URZ], R0 ;  /* 0x00000000030075a7 */ /* 0x000e64000802017f */
[----:B-1----:R-:W-:Y:S05]  /*1830*/  @!P1 BRA `(.L_x_21) ;  /* 0x0000006000a49947 */ /* 0x002fea0003800000 */
.L_x_20:
[----:B------:R-:W-:Y:S05]  /*1840*/  WARPSYNC.ALL ;  /* 0x0000000000007948 */ /* 0x000fea0003800000 */
[----:B------:R-:W-:Y:S01]  /*1850*/  UIADD3 UR4, UR41, 0x180, URZ ;  /* 0x0000018029047890 */ /* 0x000fe2000fffe03f */
[----:B------:R-:W-:Y:S01]  /*1860*/  WARPGROUP.ARRIVE ;  /* 0x00000000000079c5 */ /* 0x000fe20000000000 */
[----:B------:R-:W-:Y:S02]  /*1870*/  UIADD3 UR5, UR41, 0x12180, URZ ;  /* 0x0001218029057890 */ /* 0x000fe4000fffe03f */
[----:B------:R-:W-:Y:S02]  /*1880*/  USHF.R.U32.HI UR4, URZ, 0x4, UR4 ;  /* 0x000000043f047899 */ /* 0x000fe40008011604 */
[----:B------:R-:W-:-:S02]  /*1890*/  USHF.R.U32.HI UR5, URZ, 0x4, UR5 ;  /* 0x000000043f057899 */ /* 0x000fc40008011605 */
[----:B------:R-:W-:Y:S02]  /*18a0*/  ULOP3.LUT UR4, UR4, 0x3fff, URZ, 0xc0, !UPT ;  /* 0x00003fff04047892 */ /* 0x000fe4000f8ec03f */
[----:B------:R-:W-:Y:S02]  /*18b0*/  ULOP3.LUT UR5, UR5, 0x3fff, URZ, 0xc0, !UPT ;  /* 0x00003fff05057892 */ /* 0x000fe4000f8ec03f */
[----:B------:R-:W-:Y:S02]  /*18c0*/  ULOP3.LUT UR8, UR4, 0x10000, URZ, 0xfc, !UPT ;  /* 0x0001000004087892 */ /* 0x000fe4000f8efc3f */
[----:B------:R-:W-:Y:S02]  /*18d0*/  ULOP3.LUT UR9, UR5, 0x10000, URZ, 0xfc, !UPT ;  /* 0x0001000005097892 */ /* 0x000fe4000f8efc3f */
[----:B------:R-:W-:Y:S02]  /*18e0*/  ULEA UR10, UR38, UR8, 0x9 ;  /* 0x00000008260a7291 */ /* 0x000fe4000f8e483f */
[----:B------:R-:W-:Y:S01]  /*18f0*/  ULEA UR11, UR38, UR9, 0xa ;  /* 0x00000009260b7291 */ /* 0x000fe2000f8e503f */
[----:B------:R-:W-:Y:S01]  /*1900*/  UMOV UR5, 0x40000040 ;  /* 0x4000004000057882 */ /* 0x000fe20000000000 */
[----:B------:R-:W-:-:S03]  /*1910*/  UMOV UR7, 0x40000040 ;  /* 0x4000004000077882 */ /* 0x000fc60000000000 */
[----:B------:R-:W-:Y:S02]  /*1920*/  UMOV UR4, UR10 ;  /* 0x0000000a00047c82 */ /* 0x000fe40008000000 */
[----:B------:R-:W-:Y:S02]  /*1930*/  UMOV UR6, UR11 ;  /* 0x0000000b00067c82 */ /* 0x000fe40008000000 */
[----:B------:R-:W-:Y:S01]  /*1940*/  HGMMA.64x128x16.F32.BF16 R24, gdesc[UR4], RZ, !UPT, gsb0 ;  /* 0x01e00000041879f0 */ /* 0x000fe2000c0018ff */
[----:B------:R-:W-:Y:S02]  /*1950*/  UIADD3 UR4, UR10, 0x2, URZ ;  /* 0x000000020a047890 */ /* 0x000fe4000fffe03f */
[----:B------:R-:W-:Y:S01]  /*1960*/  UIADD3 UR6, UR11, 0x2, URZ ;  /* 0x000000020b067890 */ /* 0x000fe2000fffe03f */
[----:B------:R-:W-:Y:S01]  /*1970*/  UMOV UR5, 0x40000040 ;  /* 0x4000004000057882 */ /* 0x000fe20000000000 */
[----:B------:R-:W-:Y:S01]  /*1980*/  UMOV UR7, 0x40000040 ;  /* 0x4000004000077882 */ /* 0x000fe20000000000 */
[----:B------:R-:W-:-:S02]  /*1990*/  WARPGROUP.DEPBAR.LE gsb0, 0x0 ;  /* 0x00008000000079c5 */ /* 0x000fc40000010000 */
[----:B------:R-:W-:-:S06]  /*19a0*/  WARPGROUP.ARRIVE ;  /* 0x00000000000079c5 */ /* 0x000fcc0000000000 */
[----:B------:R-:W-:Y:S01]  /*19b0*/  HGMMA.64x128x16.F32.BF16 R24, gdesc[UR4], R24, gsb0 ;  /* 0x01e00000041879f0 */ /* 0x000fe20008001818 */
[----:B------:R-:W-:Y:S02]  /*19c0*/  UIADD3 UR4, UR10, 0x4, URZ ;  /* 0x000000040a047890 */ /* 0x000fe4000fffe03f */
[----:B------:R-:W-:Y:S01]  /*19d0*/  UIADD3 UR6, UR11, 0x4, URZ ;  /* 0x000000040b067890 */ /* 0x000fe2000fffe03f */
[----:B------:R-:W-:Y:S01]  /*19e0*/  UMOV UR5, 0x40000040 ;  /* 0x4000004000057882 */ /* 0x000fe20000000000 */
[----:B------:R-:W-:Y:S01]  /*19f0*/  UMOV UR7, 0x40000040 ;  /* 0x4000004000077882 */ /* 0x000fe20000000000 */
[----:B------:R-:W-:Y:S02]  /*1a00*/  WARPGROUP.DEPBAR.LE gsb0, 0x0 ;  /* 0x00008000000079c5 */ /* 0x000fe40000010000 */
        /* <DEDUP_REMOVED lines=8> */
[----:B------:R-:W-:Y:S03]  /*1a90*/  HGMMA.64x128x16.F32.BF16 R24, gdesc[UR4], R24, gsb0 ;  /* 0x01e00000041879f0 */ /* 0x000fe60008001818 */
[----:B------:R-:W-:Y:S02]  /*1aa0*/  WARPGROUP.DEPBAR.LE gsb0, 0x0 ;  /* 0x00008000000079c5 */ /* 0x000fe40000010000 */
[----:B------:R-:W-:Y:S05]  /*1ab0*/  @!P2 BRA `(.L_x_22) ;  /* 0x000000040010a947 */ /* 0x000fea0003800000 */
[----:B------:R-:W-:Y:S01]  /*1ac0*/  UIADD3 UR4, UR38, 0x1, URZ ;  /* 0x0000000126047890 */ /* 0x000fe2000fffe03f */
[----:B01----:R-:W-:Y:S01]  /*1ad0*/  IMAD.U32 R0, RZ, RZ, UR42 ;  /* 0x0000002aff007e24 */ /* 0x003fe2000f8e00ff */
[----:B------:R-:W-:Y:S02]  /*1ae0*/  UMOV UR11, UR38 ;  /* 0x00000026000b7c82 */ /* 0x000fe40008000000 */
[----:B------:R-:W-:-:S04]  /*1af0*/  UISETP.NE.AND UP0, UPT, UR4, 0x9, UPT ;  /* 0x000000090400788c */ /* 0x000fc8000bf05270 */
[----:B------:R-:W-:Y:S02]  /*1b00*/  USEL UR5, URZ, 0x1, UP0 ;  /* 0x000000013f057887 */ /* 0x000fe40008000000 */
[----:B------:R-:W-:Y:S02]  /*1b10*/  USEL UR10, UR4, URZ, UP0 ;  /* 0x0000003f040a7287 */ /* 0x000fe40008000000 */
[----:B------:R-:W-:-:S06]  /*1b20*/  ULOP3.LUT UR5, UR39, UR5, URZ, 0x3c, !UPT ;  /* 0x0000000527057292 */ /* 0x000fcc000f8e3c3f */
[----:B------:R-:W-:-:S07]  /*1b30*/  IMAD.U32 R5, RZ, RZ, UR5 ;  /* 0x00000005ff057e24 */ /* 0x000fce000f8e00ff */
.L_x_29:
[----:B01----:R-:W-:Y:S05]  /*1b40*/  @!P0 BRA `(.L_x_23) ;  /* 0x0000000000048947 */ /* 0x003fea0003800000 */
[----:B------:R-:W-:Y:S01]  /*1b50*/  BPT.TRAP 0x1 ;  /* 0x000000040000795c */ /* 0x000fe20000300000 */
.L_x_23:
[----:B------:R-:W-:Y:S01]  /*1b60*/  ULEA UR4, UR10, UR41, 0x3 ;  /* 0x000000290a047291 */ /* 0x000fe2000f8e183f */
[----:B------:R-:W-:-:S08]  /*1b70*/  SHF.L.U32 R3, R5, 0x1f, RZ ;  /* 0x0000001f05037819 */ /* 0x000fd000000006ff */
[----:B------:R0:W1:Y:S01]  /*1b80*/  SYNCS.PHASECHK.TRANS64.TRYWAIT P1, [UR4], R3 ;  /* 0x00000003ff0075a7 */ /* 0x0000620008020144 */
[----:B------:R-:W-:Y:S05]  /*1b90*/  @!P0 BRA `(.L_x_24) ;  /* 0x0000000000048947 */ /* 0x000fea0003800000 */
[----:B------:R-:W-:Y:S01]  /*1ba0*/  BPT.TRAP 0x1 ;  /* 0x000000040000795c */ /* 0x000fe20000300000 */
.L_x_24:
[----:B-1----:R-:W-:Y:S05]  /*1bb0*/  @P1 BRA `(.L_x_25) ;  /* 0x0000000000081947 */ /* 0x002fea0003800000 */
[----:B------:R-:W1:Y:S02]  /*1bc0*/  SYNCS.PHASECHK.TRANS64.TRYWAIT P1, [UR4], R3 ;  /* 0x00000003ff0075a7 */ /* 0x000e640008020144 */
[----:B-1----:R-:W-:Y:S05]  /*1bd0*/  @!P1 BRA `(.L_x_26) ;  /* 0x0000005c00d09947 */ /* 0x002fea0003800000 */
.L_x_25:
[----:B------:R-:W-:Y:S01]  /*1be0*/  ULEA UR12, UR10, UR8, 0x9 ;  /* 0x000000080a0c7291 */ /* 0x000fe2000f8e483f */
[----:B------:R-:W-:Y:S01]  /*1bf0*/  WARPGROUP.ARRIVE ;  /* 0x00000000000079c5 */ /* 0x000fe20000000000 */
[----:B------:R-:W-:Y:S01]  /*1c00*/  ULEA UR13, UR10, UR9, 0xa ;  /* 0x000000090a0d7291 */ /* 0x000fe2000f8e503f */
[----:B------:R-:W-:Y:S01]  /*1c10*/  UMOV UR5, 0x40000040 ;  /* 0x4000004000057882 */ /* 0x000fe20000000000 */
[----:B------:R-:W-:-:S03]  /*1c20*/  UMOV UR7, 0x40000040 ;  /* 0x4000004000077882 */ /* 0x000fc60000000000 */
[----:B------:R-:W-:Y:S02]  /*1c30*/  UMOV UR4, UR12 ;  /* 0x0000000c00047c82 */ /* 0x000fe40008000000 */
[----:B------:R-:W-:Y:S02]  /*1c40*/  UMOV UR6, UR13 ;  /* 0x0000000d00067c82 */ /* 0x000fe40008000000 */
[----:B------:R-:W-:Y:S01]  /*1c50*/  HGMMA.64x128x16.F32.BF16 R24, gdesc[UR4], R24, gsb0 ;  /* 0x01e00000041879f0 */ /* 0x000fe20008001818 */
        /* <DEDUP_REMOVED lines=23> */
[----:B------:R-:W-:Y:S01]  /*1dd0*/  BPT.TRAP 0x1 ;  /* 0x000000040000795c */ /* 0x000fe20000300000 */
.L_x_27:
[----:B------:R-:W-:Y:S01]  /*1de0*/  ULEA UR4, UR11, UR41, 0x3 ;  /* 0x000000290b047291 */ /* 0x000fe2000f8e183f */
[----:B------:R-:W-:-:S03]  /*1df0*/  ISETP.GT.U32.AND P1, PT, R23, 0x1, PT ;  /* 0x000000011700780c */ /* 0x000fc60003f24070 */
[----:B------:R-:W-:-:S04]  /*1e00*/  UIADD3 UR4, UR4, 0x48, URZ ;  /* 0x0000004804047890 */ /* 0x000fc8000fffe03f */
[----:B------:R-:W-:-:S09]  /*1e10*/  UPRMT UR4, URZ, 0x654, UR4 ;  /* 0x000006543f047896 */ /* 0x000fd20008000004 */
[----:B------:R-:W-:Y:S01]  /*1e20*/  SYNCS.ARRIVE.TRANS64.RED.A1T0 RZ, [UR4], RZ ;  /* 0x000000ffffff79a7 */ /* 0x000fe20008100404 */
[----:B------:R-:W-:Y:S05]  /*1e30*/  @P1 BRA `(.L_x_28) ;  /* 0x0000000000041947 */ /* 0x000fea0003800000 */
[----:B------:R-:W-:Y:S01]  /*1e40*/  BPT.TRAP 0x1 ;  /* 0x000000040000795c */ /* 0x000fe20000300000 */
.L_x_28:
[----:B------:R-:W-:Y:S01]  /*1e50*/  UIADD3 UR10, UR10, 0x1, URZ ;  /* 0x000000010a0a7890 */ /* 0x000fe2000fffe03f */
[C---:B------:R-:W-:Y:S01]  /*1e60*/  ISETP.GT.AND P1, PT, R0.reuse, 0x1, PT ;  /* 0x000000010000780c */ /* 0x040fe20003f24270 */
[----:B------:R-:W-:Y:S01]  /*1e70*/  UIADD3 UR11, UR11, 0x1, URZ ;  /* 0x000000010b0b7890 */ /* 0x000fe2000fffe03f */
[----:B------:R-:W-:Y:S01]  /*1e80*/  VIADD R0, R0, 0xffffffff ;  /* 0xffffffff00007836 */ /* 0x000fe20000000000 */
[----:B------:R-:W-:Y:S02]  /*1e90*/  UISETP.NE.AND UP0, UPT, UR10, 0x9, UPT ;  /* 0x000000090a00788c */ /* 0x000fe4000bf05270 */
[----:B------:R-:W-:Y:S02]  /*1ea0*/  UISETP.NE.AND UP1, UPT, UR11, 0x9, UPT ;  /* 0x000000090b00788c */ /* 0x000fe4000bf25270 */
[----:B------:R-:W-:Y:S02]  /*1eb0*/  USEL UR4, URZ, 0x1, UP0 ;  /* 0x000000013f047887 */ /* 0x000fe40008000000 */
[----:B------:R-:W-:-:S02]  /*1ec0*/  USEL UR10, UR10, URZ, UP0 ;  /* 0x0000003f0a0a7287 */ /* 0x000fc40008000000 */
[----:B------:R-:W-:Y:S02]  /*1ed0*/  USEL UR11, UR11, URZ, UP1 ;  /* 0x0000003f0b0b7287 */ /* 0x000fe40008800000 */
[----:B------:R-:W-:Y:S01]  /*1ee0*/  LOP3.LUT R5, R5, UR4, RZ, 0x3c, !PT ;  /* 0x0000000405057c12 */ /* 0x000fe2000f8e3cff */
[----:B------:R-:W-:Y:S09]  /*1ef0*/  @P1 BRA `(.L_x_29) ;  /* 0xfffffffc00101947 */ /* 0x000ff2000383ffff */
.L_x_22:
[----:B01----:R-:W0:Y:S01]  /*1f00*/  LDC R0, c[0x0][0x28c] ;  /* 0x0000a300ff007b82 */ /* 0x003e220000000800 */
[----:B------:R-:W-:-:S04]  /*1f10*/  IMAD.U32 R3, RZ, RZ, UR47 ;  /* 0x0000002fff037e24 */ /* 0x000fc8000f8e00ff */
[----:B------:R1:W-:Y:S01]  /*1f20*/  SYNCS.ARRIVE.TRANS64.A1T0 RZ, [R3+UR46], RZ ;  /* 0x000000ff03ff79a7 */ /* 0x0003e2000810002e */
[----:B0-----:R-:W-:-:S13]  /*1f30*/  ISETP.GE.AND P1, PT, R0, 0x1, PT ;  /* 0x000000010000780c */ /* 0x001fda0003f26270 */
[----:B-1----:R-:W-:Y:S05]  /*1f40*/  @!P1 BRA `(.L_x_30) ;  /* 0x0000000000349947 */ /* 0x002fea0003800000 */
[----:B------:R-:W-:Y:S05]  /*1f50*/  @!P0 BRA `(.L_x_31) ;  /* 0x0000000000048947 */ /* 0x000fea0003800000 */
[----:B------:R-:W-:Y:S01]  /*1f60*/  BPT.TRAP 0x1 ;  /* 0x000000040000795c */ /* 0x000fe20000300000 */
.L_x_31:
[----:B------:R-:W-:Y:S01]  /*1f70*/  UIADD3 UR6, UR38, UR42, URZ ;  /* 0x0000002a26067290 */ /* 0x000fe2000fffe03f */
[----:B------:R-:W-:-:S03]  /*1f80*/  ISETP.GT.U32.AND P0, PT, R23, 0x1, PT ;  /* 0x000000011700780c */ /* 0x000fc60003f04070 */
[----:B------:R-:W-:-:S04]  /*1f90*/  UIMAD.WIDE.U32 UR4, UR6, 0x38e38e39, URZ ;  /* 0x38e38e39060478a5 */ /* 0x000fc8000f8e003f */
[----:B------:R-:W-:-:S04]  /*1fa0*/  USHF.R.U32.HI UR4, URZ, 0x1, UR5 ;  /* 0x000000013f047899 */ /* 0x000fc80008011605 */
[----:B------:R-:W-:-:S04]  /*1fb0*/  UIMAD UR6, UR4, -0x9, UR6 ;  /* 0xfffffff7040678a4 */ /* 0x000fc8000f8e0206 */
[----:B------:R-:W-:-:S04]  /*1fc0*/  ULEA UR6, UR6, UR41, 0x3 ;  /* 0x0000002906067291 */ /* 0x000fc8000f8e183f */
[----:B------:R-:W-:-:S04]  /*1fd0*/  UIADD3 UR6, UR6, 0x48, URZ ;  /* 0x0000004806067890 */ /* 0x000fc8000fffe03f */
[----:B------:R-:W-:-:S09]  /*1fe0*/  UPRMT UR6, URZ, 0x654, UR6 ;  /* 0x000006543f067896 */ /* 0x000fd20008000006 */
[----:B------:R-:W-:Y:S01]  /*1ff0*/  SYNCS.ARRIVE.TRANS64.RED.A1T0 RZ, [UR6], RZ ;  /* 0x000000ffffff79a7 */ /* 0x000fe20008100406 */
[----:B------:R-:W-:Y:S05]  /*2000*/  @P0 BRA `(.L_x_30) ;  /* 0x0000000000040947 */ /* 0x000fea0003800000 */
[----:B------:R-:W-:Y:S01]  /*2010*/  BPT.TRAP 0x1 ;  /* 0x000000040000795c */ /* 0x000fe20000300000 */
.L_x_30:
[----:B------:R-:W-:Y:S01]  /*2020*/  SHF.L.U32 R0, R103, 0x1f, RZ ;  /* 0x0000001f67007819 */ /* 0x000fe200000006ff */
[----:B------:R-:W-:Y:S01]  /*2030*/  UIADD3 UR38, UR38, UR45, URZ ;  /* 0x0000002d26267290 */ /* 0x000fe2000fffe03f */
[----:B------:R-:W-:Y:S01]  /*2040*/  SHF.R.S32.HI R9, RZ, 0x1f, R19 ;  /* 0x0000001fff097819 */ /* 0x000fe20000011413 */
[----:B------:R-:W-:Y:S01]  /*2050*/  UISETP.GE.U32.AND UP1, UPT, UR45, 0x9, UPT ;  /* 0x000000092d00788c */ /* 0x000fe2000bf26070 */
[----:B------:R-:W0:Y:S01]  /*2060*/  SYNCS.PHASECHK.TRANS64.TRYWAIT P0, [UR43+0x8], R0 ;  /* 0x00000800ff0075a7 */ /* 0x000e22000800016b */
[----:B------:R-:W-:-:S04]  /*2070*/  UISETP.GT.U32.AND UP0, UPT, UR38, 0x8, UPT ;  /* 0x000000082600788c */ /* 0x000fc8000bf04070 */
[----:B------:R-:W-:-:S04]  /*2080*/  UISETP.LT.U32.AND UP0, UPT, UR45, 0x9, UP0 ;  /* 0x000000092d00788c */ /* 0x000fc80008701070 */
[----:B------:R-:W-:Y:S02]  /*2090*/  USEL UR6, URZ, 0x1, !UP0 ;  /* 0x000000013f067887 */ /* 0x000fe4000c000000 */
[----:B------:R-:W-:Y:S02]  /*20a0*/  @UP1 UIMAD.WIDE.U32 UR4, UR38, 0x38e38e39, URZ ;  /* 0x38e38e39260418a5 */ /* 0x000fe4000f8e003f */
[----:B------:R-:W-:Y:S02]  /*20b0*/  ULOP3.LUT UR39, UR39, UR6, URZ, 0x3c, !UPT ;  /* 0x0000000627277292 */ /* 0x000fe4000f8e3c3f */
[----:B------:R-:W-:-:S04]  /*20c0*/  @UP1 USHF.R.U32.HI UR4, URZ, 0x1, UR5 ;  /* 0x000000013f041899 */ /* 0x000fc80008011605 */
[----:B------:R-:W-:Y:S01]  /*20d0*/  @UP1 ULOP3.LUT UR39, UR39, 0x1, UR4, 0x78, !UPT ;  /* 0x0000000127271892 */ /* 0x000fe2000f8e7804 */
[----:B0-----:R-:W-:Y:S11]  /*20e0*/  @!P0 BRA `(.L_x_32) ;  /* 0x0000005800a48947 */ /* 0x001ff60003800000 */
.L_x_191:
[----:B------:R-:W-:Y:S01]  /*20f0*/  ULDC.64 UR4, c[0x0][0x5d0] ;  /* 0x0001740000047ab9 */ /* 0x000fe20000000a00 */
[----:B------:R-:W-:Y:S01]  /*2100*/  ULDC UR6, c[0x0][0x284] ;  /* 0x0000a10000067ab9 */ /* 0x000fe20000000800 */
[----:B0-----:R-:W-:Y:S02]  /*2110*/  IMAD R0, R9, UR4, RZ ;  /* 0x0000000409007c24 */ /* 0x001fe4000f8e02ff */
[----:B------:R-:W-:Y:S02]  /*2120*/  IMAD.SHL.U32 R12, R18, 0x80, RZ ;  /* 0x00000080120c7824 */ /* 0x000fe400078e00ff */
[C---:B------:R-:W-:Y:S02]  /*2130*/  IMAD R3, R19.reuse, UR5, R0 ;  /* 0x0000000513037c24 */ /* 0x040fe4000f8e0200 */
[----:B------:R-:W-:Y:S01]  /*2140*/  IMAD.SHL.U32 R0, R22, 0x40, RZ ;  /* 0x0000004016007824 */ /* 0x000fe200078e00ff */
[----:B------:R-:W-:Y:S01]  /*2150*/  SHF.R.S32.HI R13, RZ, 0x1f, R12 ;  /* 0x0000001fff0d7819 */ /* 0x000fe2000001140c */
[----:B------:R-:W-:Y:S01]  /*2160*/  IMAD.WIDE.U32 R4, R19, UR4, R92 ;  /* 0x0000000413047c25 */ /* 0x000fe2000f8e005c */
[----:B------:R-:W-:-:S02]  /*2170*/  ULDC.64 UR4, c[0x0][0x5c8] ;  /* 0x0001720000047ab9 */ /* 0x000fc40000000a00 */
[----:B------:R-:W-:Y:S01]  /*2180*/  ISETP.GE.AND P0, PT, R0, UR6, PT ;  /* 0x0000000600007c0c */ /* 0x000fe2000bf06270 */
[----:B------:R-:W-:Y:S01]  /*2190*/  ULDC UR6, c[0x0][0x288] ;  /* 0x0000a20000067ab9 */ /* 0x000fe20000000800 */
[----:B------:R-:W-:Y:S01]  /*21a0*/  IADD3 R4, P1, R12, R4, RZ ;  /* 0x000000040c047210 */ /* 0x000fe20007f3e0ff */
[----:B------:R-:W-:Y:S01]  /*21b0*/  IMAD.WIDE R20, R22, 0x40, R90 ;  /* 0x0000004016147825 */ /* 0x000fe200078e025a */
[----:B------:R-:W-:Y:S02]  /*21c0*/  ISETP.GE.OR P0, PT, R12, UR6, P0 ;  /* 0x000000060c007c0c */ /* 0x000fe40008706670 */
[----:B------:R-:W-:Y:S01]  /*21d0*/  IADD3.X R5, R13, R5, R3, P1, !PT ;  /* 0x000000050d057210 */ /* 0x000fe20000ffe403 */
[----:B------:R-:W-:-:S04]  /*21e0*/  IMAD R7, R21, UR4, RZ ;  /* 0x0000000415077c24 */ /* 0x000fc8000f8e02ff */
[C---:B------:R-:W-:Y:S02]  /*21f0*/  IMAD R7, R20.reuse, UR5, R7 ;  /* 0x0000000514077c24 */ /* 0x040fe4000f8e0207 */
[----:B------:R-:W-:-:S04]  /*2200*/  IMAD.WIDE.U32 R104, R20, UR4, R4 ;  /* 0x0000000414687c25 */ /* 0x000fc8000f8e0004 */
[----:B------:R-:W-:Y:S05]  /*2210*/  @P0 BRA `(.L_x_33) ;  /* 0x0000003c00dc0947 */ /* 0x000fea0003800000 */
[----:B-----5:R-:W-:Y:S01]  /*2220*/  FSETP.NEU.AND P0, PT, R89, RZ, PT ;  /* 0x000000ff5900720b */ /* 0x020fe20003f0d000 */
[----:B------:R-:W-:Y:S01]  /*2230*/  IMAD.IADD R3, R97, 0x1, -R12 ;  /* 0x0000000161037824 */ /* 0x000fe200078e0a0c */
[----:B------:R-:W-:Y:S01]  /*2240*/  BSSY B0, `(.L_x_33) ;  /* 0x00003f4000007945 */ /* 0x000fe20003800000 */
[----:B------:R-:W-:Y:S02]  /*2250*/  IMAD.IADD R0, R101, 0x1, -R0 ;  /* 0x0000000165007824 */ /* 0x000fe400078e0a00 */
[----:B------:R-:W-:Y:S01]  /*2260*/  IMAD.IADD R113, R105, 0x1, R7 ;  /* 0x0000000169717824 */ /* 0x000fe200078e0207 */
[----:B------:R-:W-:-:S04]  /*2270*/  ISETP.GT.AND P2, PT, R3, RZ, PT ;  /* 0x000000ff0300720c */ /* 0x000fc80003f44270 */
[----:B------:R-:W-:-:S03]  /*2280*/  ISETP.GT.AND P1, PT, R0, RZ, P2 ;  /* 0x000000ff0000720c */ /* 0x000fc60001724270 */
[----:B------:R-:W-:Y:S10]  /*2290*/  @!P0 BRA `(.L_x_34) ;  /* 0x0000002c00208947 */ /* 0x000ff40003800000 */
[----:B------:R-:W0:Y:S01]  /*22a0*/  LDC.64 R106, c[0x0][0x5b8] ;  /* 0x00016e00ff6a7b82 */ /* 0x000e220000000a00 */
[----:B------:R-:W-:-:S07]  /*22b0*/  ULDC.64 UR4, c[0x0][0x5c0] ;  /* 0x0001700000047ab9 */ /* 0x000fce0000000a00 */
[----:B------:R-:W1:Y:S08]  /*22c0*/  LDC.64 R108, c[0x0][0x5b0] ;  /* 0x00016c00ff6c7b82 */ /* 0x000e700000000a00 */
[----:B------:R-:W2:Y:S01]  /*22d0*/  LDC.64 R110, c[0x0][0x5a8] ;  /* 0x00016a00ff6e7b82 */ /* 0x000ea20000000a00 */
[-C--:B0-----:R-:W-:Y:S02]  /*22e0*/  IMAD R6, R9, R106.reuse, RZ ;  /* 0x0000006a09067224 */ /* 0x081fe400078e02ff */
[----:B------:R-:W-:-:S04]  /*22f0*/  IMAD.WIDE.U32 R4, R19, R106, R92 ;  /* 0x0000006a13047225 */ /* 0x000fc800078e005c */
[----:B------:R-:W-:Y:S01]  /*2300*/  IMAD R105, R19, R107, R6 ;  /* 0x0000006b13697224 */ /* 0x000fe200078e0206 */
[----:B------:R-:W-:Y:S01]  /*2310*/  IADD3 R6, P0, R12, R4, RZ ;  /* 0x000000040c067210 */ /* 0x000fe20007f1e0ff */
[----:B-1----:R-:W-:-:S03]  /*2320*/  IMAD R4, R21, R108, RZ ;  /* 0x0000006c15047224 */ /* 0x002fc600078e02ff */
[----:B------:R-:W-:Y:S01]  /*2330*/  IADD3.X R7, R13, R5, R105, P0, !PT ;  /* 0x000000050d077210 */ /* 0x000fe200007fe469 */
[C---:B------:R-:W-:Y:S02]  /*2340*/  IMAD R107, R20.reuse, R109, R4 ;  /* 0x0000006d146b7224 */ /* 0x040fe400078e0204 */
[----:B------:R-:W-:-:S04]  /*2350*/  IMAD.WIDE.U32 R4, R20, R108, R6 ;  /* 0x0000006c14047225 */ /* 0x000fc800078e0006 */
[----:B------:R-:W-:Y:S01]  /*2360*/  IMAD.IADD R5, R5, 0x1, R107 ;  /* 0x0000000105057824 */ /* 0x000fe200078e026b */
[----:B--2---:R-:W-:-:S04]  /*2370*/  LEA R10, P0, R4, R110, 0x1 ;  /* 0x0000006e040a7211 */ /* 0x004fc800078008ff */
[----:B------:R-:W-:-:S05]  /*2380*/  LEA.HI.X R11, R4, R111, R5, 0x1, P0 ;  /* 0x0000006f040b7211 */ /* 0x000fca00000f0c05 */
[----:B------:R-:W2:Y:S01]  /*2390*/  @P1 LDG.E.LTC128B.U16 R18, desc[UR36][R10.64] ;  /* 0x000000240a121981 */ /* 0x000ea2000c1e1520 */
[----:B------:R-:W-:Y:S01]  /*23a0*/  IMAD.WIDE.U32 R4, R20, R108, R12 ;  /* 0x0000006c14047225 */ /* 0x000fe200078e000c */
[----:B------:R-:W-:Y:S02]  /*23b0*/  BSSY B1, `(.L_x_35) ;  /* 0x0000015000017945 */ /* 0x000fe40003800000 */
[----:B------:R-:W-:-:S04]  /*23c0*/  IADD3 R14, P0, R92, R4, RZ ;  /* 0x000000045c0e7210 */ /* 0x000fc80007f1e0ff */
[----:B------:R-:W-:Y:S02]  /*23d0*/  IADD3.X R15, R93, R107, R5, P0, !PT ;  /* 0x0000006b5d0f7210 */ /* 0x000fe400007fe405 */
[----:B------:R-:W-:Y:S01]  /*23e0*/  LEA R8, P0, R104, UR4, 0x1 ;  /* 0x0000000468087c11 */ /* 0x000fe2000f8008ff */
[----:B------:R-:W-:-:S03]  /*23f0*/  IMAD.WIDE.U32 R14, R19, R106, R14 ;  /* 0x0000006a130e7225 */ /* 0x000fc600078e000e */
[----:B------:R-:W-:Y:S02]  /*2400*/  LEA.HI.X R9, R104, UR5, R113, 0x1, P0 ;  /* 0x0000000568097c11 */ /* 0x000fe400080f0c71 */
[----:B------:R-:W-:-:S04]  /*2410*/  ISETP.GT.AND P0, PT, R3, 0x1, PT ;  /* 0x000000010300780c */ /* 0x000fc80003f04270 */
[----:B------:R-:W-:Y:S01]  /*2420*/  ISETP.GT.AND P3, PT, R0, RZ, P0 ;  /* 0x000000ff0000720c */ /* 0x000fe20000764270 */
[----:B--2---:R-:W-:-:S04]  /*2430*/  IMAD.U32 R4, R18, 0x10000, RZ ;  /* 0x0001000012047824 */ /* 0x004fc800078e00ff */
[----:B------:R-:W-:Y:S01]  /*2440*/  FMUL R5, R4, R89 ;  /* 0x0000005904057220 */ /* 0x000fe20000400000 */
[----:B------:R-:W-:-:S03]  /*2450*/  LEA R4, P4, R14, R110, 0x1 ;  /* 0x0000006e0e047211 */ /* 0x000fc600078808ff */
[----:B------:R-:W-:-:S05]  /*2460*/  FFMA R5, R24, R88, R5 ;  /* 0x0000005818057223 */ /* 0x000fca0000000005 */
[----:B------:R-:W-:Y:S01]  /*2470*/  F2FP.BF16.F32.PACK_AB R10, RZ, R5 ;  /* 0x00000005ff0a723e */ /* 0x000fe200000010ff */
[----:B------:R-:W-:-:S03]  /*2480*/  IMAD.IADD R5, R105, 0x1, R15 ;  /* 0x0000000169057824 */ /* 0x000fc600078e020f */
[----:B------:R-:W-:Y:S01]  /*2490*/  PRMT R11, R10, 0x7610, R11 ;  /* 0x000076100a0b7816 */ /* 0x000fe2000000000b */
[----:B------:R-:W-:Y:S01]  /*24a0*/  IMAD.SHL.U32 R10, R108, 0x8, RZ ;  /* 0x000000086c0a7824 */ /* 0x000fe200078e00ff */
[----:B------:R-:W-:-:S03]  /*24b0*/  LEA.HI.X R5, R14, R111, R5, 0x1, P4 ;  /* 0x0000006f0e057211 */ /* 0x000fc600020f0c05 */
[----:B------:R0:W-:Y:S02]  /*24c0*/  @P1 STG.E.U16 desc[UR36][R8.64], R11 ;  /* 0x0000000b08001986 */ /* 0x0001e4000c101524 */
[----:B0-----:R-:W-:Y:S01]  /*24d0*/  SHF.L.U64.HI R11, R108, 0x3, R109 ;  /* 0x000000036c0b7819 */ /* 0x001fe2000001026d */
[----:B------:R-:W-:Y:S06]  /*24e0*/  @!P3 BRA `(.L_x_36) ;  /* 0x000000000004b947 */ /* 0x000fec0003800000 */
[----:B------:R0:W5:Y:S02]  /*24f0*/  LDG.E.LTC128B.U16 R18, desc[UR36][R4.64+0x2] ;  /* 0x0000022404127981 */ /* 0x000164000c1e1520 */
.L_x_36:
[----:B------:R-:W-:Y:S05]  /*2500*/  BSYNC B1 ;  /* 0x0000000000017941 */ /* 0x000fea0003800000 */
.L_x_35:
[----:B------:R-:W-:Y:S01]  /*2510*/  IMAD.WIDE.U32 R10, R20, R108, R10 ;  /* 0x0000006c140a7225 */ /* 0x000fe200078e000a */
[----:B------:R-:W-:-:S03]  /*2520*/  ISETP.GT.AND P2, PT, R0, 0x8, P2 ;  /* 0x000000080000780c */ /* 0x000fc60001744270 */
[----:B-----5:R-:W-:Y:S01]  /*2530*/  IMAD.U32 R14, R18, 0x10000, RZ ;  /* 0x00010000120e7824 */ /* 0x020fe200078e00ff */
[----:B------:R-:W-:Y:S01]  /*2540*/  IADD3 R6, P1, R6, R10, RZ ;  /* 0x0000000a06067210 */ /* 0x000fe20007f3e0ff */
[----:B------:R-:W-:Y:S02]  /*2550*/  IMAD.IADD R107, R107, 0x1, R11 ;  /* 0x000000016b6b7824 */ /* 0x000fe400078e020b */
[----:B------:R-:W-:Y:S02]  /*2560*/  FMUL R14, R14, R89 ;  /* 0x000000590e0e7220 */ /* 0x000fe40000400000 */
[----:B------:R-:W-:Y:S02]  /*2570*/  IMAD.X R7, R107, 0x1, R7, P1 ;  /* 0x000000016b077824 */ /* 0x000fe400008e0607 */
[----:B------:R-:W-:Y:S01]  /*2580*/  FFMA R25, R25, R88, R14 ;  /* 0x0000005819197223 */ /* 0x000fe2000000000e */
[----:B------:R-:W-:-:S04]  /*2590*/  LEA R14, P1, R6, R110, 0x1 ;  /* 0x0000006e060e7211 */ /* 0x000fc800078208ff */
[----:B------:R-:W-:Y:S01]  /*25a0*/  LEA.HI.X R15, R6, R111, R7, 0x1, P1 ;  /* 0x0000006f060f7211 */ /* 0x000fe200008f0c07 */
[----:B------:R-:W-:Y:S01]  /*25b0*/  @P3 IMAD.MOV.U32 R6, RZ, RZ, R8 ;  /* 0x000000ffff063224 */ /* 0x000fe200078e0008 */
[----:B------:R-:W-:Y:S01]  /*25c0*/  F2FP.BF16.F32.PACK_AB R25, RZ, R25 ;  /* 0x00000019ff19723e */ /* 0x000fe200000010ff */
[----:B------:R-:W-:-:S05]  /*25d0*/  @P3 IMAD.MOV.U32 R7, RZ, RZ, R9 ;  /* 0x000000ffff073224 */ /* 0x000fca00078e0009 */
[----:B------:R1:W-:Y:S04]  /*25e0*/  @P3 STG.E.U16 desc[UR36][R6.64+0x2], R25 ;  /* 0x0000021906003986 */ /* 0x0003e8000c101524 */
[----:B------:R-:W2:Y:S01]  /*25f0*/  @P2 LDG.E.LTC128B.U16 R18, desc[UR36][R14.64] ;  /* 0x000000240e122981 */ /* 0x000ea2000c1e1520 */
[----:B------:R-:W-:Y:S01]  /*2600*/  IADD3 R12, P1, P3, R92, R10, R12 ;  /* 0x0000000a5c0c7210 */ /* 0x000fe20007b3e00c */
[----:B------:R-:W-:Y:S01]  /*2610*/  BSSY B1, `(.L_x_37) ;  /* 0x0000011000017945 */ /* 0x000fe20003800000 */
[----:B------:R-:W-:Y:S02]  /*2620*/  ISETP.GT.AND P0, PT, R0, 0x8, P0 ;  /* 0x000000080000780c */ /* 0x000fe40000704270 */
[----:B------:R-:W-:-:S03]  /*2630*/  IADD3.X R13, R93, R107, R13, P1, P3 ;  /* 0x0000006b5d0d7210 */ /* 0x000fc60000fe640d */
[----:B------:R-:W-:Y:S01]  /*2640*/  IMAD.WIDE.U32 R12, R19, R106, R12 ;  /* 0x0000006a130c7225 */ /* 0x000fe200078e000c */
[----:B------:R-:W-:-:S03]  /*2650*/  SHF.L.U64.HI R19, R94, 0x1, R95 ;  /* 0x000000015e137819 */ /* 0x000fc6000001025f */
[----:B------:R-:W-:Y:S01]  /*2660*/  IMAD.IADD R13, R105, 0x1, R13 ;  /* 0x00000001690d7824 */ /* 0x000fe200078e020d */
[----:B-1----:R-:W-:-:S04]  /*2670*/  LEA R6, P3, R12, R110, 0x1 ;  /* 0x0000006e0c067211 */ /* 0x002fc800078608ff */
[----:B------:R-:W-:Y:S01]  /*2680*/  LEA.HI.X R7, R12, R111, R13, 0x1, P3 ;  /* 0x0000006f0c077211 */ /* 0x000fe200018f0c0d */
[----:B--2---:R-:W-:-:S04]  /*2690*/  IMAD.U32 R10, R18, 0x10000, RZ ;  /* 0x00010000120a7824 */ /* 0x004fc800078e00ff */
[----:B------:R-:W-:Y:S01]  /*26a0*/  FMUL R11, R10, R89 ;  /* 0x000000590a0b7220 */ /* 0x000fe20000400000 */
[----:B------:R-:W-:-:S03]  /*26b0*/  LEA R10, P1, R94, R8, 0x1 ;  /* 0x000000085e0a7211 */ /* 0x000fc600078208ff */
[----:B------:R-:W-:-:S05]  /*26c0*/  FFMA R11, R26, R88, R11 ;  /* 0x000000581a0b7223 */ /* 0x000fca000000000b */
[----:B------:R-:W-:Y:S01]  /*26d0*/  F2FP.BF16.F32.PACK_AB R14, RZ, R11 ;  /* 0x0000000bff0e723e */ /* 0x000fe200000010ff */
[----:B------:R-:W-:-:S05]  /*26e0*/  IMAD.X R11, R19, 0x1, R9, P1 ;  /* 0x00000001130b7824 */ /* 0x000fca00008e0609 */
[----:B------:R1:W-:Y:S01]  /*26f0*/  @P2 STG.E.U16 desc[UR36][R10.64], R14 ;  /* 0x0000000e0a002986 */ /* 0x0003e2000c101524 */
[----:B------:R-:W-:Y:S05]  /*2700*/  @!P0 BRA `(.L_x_38) ;  /* 0x0000000000048947 */ /* 0x000fea0003800000 */
[----:B------:R2:W5:Y:S02]  /*2710*/  LDG.E.LTC128B.U16 R18, desc[UR36][R6.64+0x2] ;  /* 0x0000022406127981 */ /* 0x000564000c1e1520 */
.L_x_38:
[----:B------:R-:W-:Y:S05]  /*2720*/  BSYNC B1 ;  /* 0x0000000000017941 */ /* 0x000fea0003800000 */
.L_x_37:
[----:B-----5:R-:W-:Y:S01]  /*2730*/  IMAD.U32 R12, R18, 0x10000, RZ ;  /* 0x00010000120c7824 */ /* 0x020fe200078e00ff */
[----:B------:R-:W-:Y:S01]  /*2740*/  ISETP.GT.AND P1, PT, R3, 0x8, PT ;  /* 0x000000080300780c */ /* 0x000fe20003f24270 */
[----:B------:R-:W-:Y:S02]  /*2750*/  BSSY B1, `(.L_x_39) ;  /* 0x0000008000017945 */ /* 0x000fe40003800000 */
[----:B------:R-:W-:Y:S01]  /*2760*/  FMUL R12, R12, R89 ;  /* 0x000000590c0c7220 */ /* 0x000fe20000400000 */
[----:B------:R-:W-:-:S03]  /*2770*/  ISETP.GT.AND P2, PT, R0, RZ, P1 ;  /* 0x000000ff0000720c */ /* 0x000fc60000f44270 */
[----:B------:R-:W-:-:S05]  /*2780*/  FFMA R12, R27, R88, R12 ;  /* 0x000000581b0c7223 */ /* 0x000fca000000000c */
[----:B------:R-:W-:-:S05]  /*2790*/  F2FP.BF16.F32.PACK_AB R12, RZ, R12 ;  /* 0x0000000cff0c723e */ /* 0x000fca00000010ff */
[----:B------:R3:W-:Y:S01]  /*27a0*/  @P0 STG.E.U16 desc[UR36][R10.64+0x2], R12 ;  /* 0x0000020c0a000986 */ /* 0x0007e2000c101524 */
[----:B------:R-:W-:Y:S05]  /*27b0*/  @!P2 BRA `(.L_x_40) ;  /* 0x000000000004a947 */ /* 0x000fea0003800000 */
[----:B------:R4:W5:Y:S02]  /*27c0*/  LDG.E.LTC128B.U16 R18, desc[UR36][R4.64+0x10] ;  /* 0x0000102404127981 */ /* 0x000964000c1e1520 */
.L_x_40:
[----:B------:R-:W-:Y:S05]  /*27d0*/  BSYNC B1 ;  /* 0x0000000000017941 */ /* 0x000fea0003800000 */
.L_x_39:
[----:B---3-5:R-:W-:Y:S01]  /*27e0*/  IMAD.U32 R12, R18, 0x10000, RZ ;  /* 0x00010000120c7824 */ /* 0x028fe200078e00ff */
        /* <DEDUP_REMOVED lines=9> */
.L_x_42:
[----:B------:R-:W-:Y:S05]  /*2880*/  BSYNC B1 ;  /* 0x0000000000017941 */ /* 0x000fea0003800000 */
.L_x_41:
[----:B-----5:R-:W-:Y:S01]  /*2890*/  IMAD.U32 R12, R18, 0x10000, RZ ;  /* 0x00010000120c7824 */ /* 0x020fe200078e00ff */
[----:B------:R-:W-:Y:S01]  /*28a0*/  ISETP.GT.AND P1, PT, R0, 0x8, P1 ;  /* 0x000000080000780c */ /* 0x000fe20000f24270 */
[----:B------:R-:W-:Y:S02]  /*28b0*/  BSSY B1, `(.L_x_43) ;  /* 0x0000007000017945 */ /* 0x000fe40003800000 */
[----:B------:R-:W-:-:S04]  /*28c0*/  FMUL R12, R12, R89 ;  /* 0x000000590c0c7220 */ /* 0x000fc80000400000 */
[----:B------:R-:W-:-:S05]  /*28d0*/  FFMA R12, R29, R88, R12 ;  /* 0x000000581d0c7223 */ /* 0x000fca000000000c */
[----:B------:R-:W-:-:S05]  /*28e0*/  F2FP.BF16.F32.PACK_AB R12, RZ, R12 ;  /* 0x0000000cff0c723e */ /* 0x000fca00000010ff */
[----:B------:R0:W-:Y:S01]  /*28f0*/  @P3 STG.E.U16 desc[UR36][R8.64+0x12], R12 ;  /* 0x0000120c08003986 */ /* 0x0001e2000c101524 */
[----:B------:R-:W-:Y:S05]  /*2900*/  @!P1 BRA `(.L_x_44) ;  /* 0x0000000000049947 */ /* 0x000fea0003800000 */
[----:B------:R0:W5:Y:S02]  /*2910*/  LDG.E.LTC128B.U16 R18, desc[UR36][R6.64+0x10] ;  /* 0x0000102406127981 */ /* 0x000164000c1e1520 */
.L_x_44:
[----:B------:R-:W-:Y:S05]  /*2920*/  BSYNC B1 ;  /* 0x0000000000017941 */ /* 0x000fea0003800000 */
.L_x_43:
[----:B0----5:R-:W-:Y:S01]  /*2930*/  IMAD.U32 R12, R18, 0x10000, RZ ;  /* 0x00010000120c7824 */ /* 0x021fe200078e00ff */
[----:B------:R-:W-:Y:S01]  /*2940*/  ISETP.GT.AND P0, PT, R0, 0x8, P0 ;  /* 0x000000080000780c */ /* 0x000fe20000704270 */
[----:B------:R-:W-:Y:S02]  /*2950*/  BSSY B1, `(.L_x_45) ;  /* 0x0000007000017945 */ /* 0x000fe40003800000 */
[----:B---3--:R-:W-:-:S04]  /*2960*/  FMUL R13, R12, R89 ;  /* 0x000000590c0d7220 */ /* 0x008fc80000400000 */
[----:B------:R-:W-:-:S05]  /*2970*/  FFMA R13, R30, R88, R13 ;  /* 0x000000581e0d7223 */ /* 0x000fca000000000d */
[----:B------:R-:W-:-:S05]  /*2980*/  F2FP.BF16.F32.PACK_AB R13, RZ, R13 ;  /* 0x0000000dff0d723e */ /* 0x000fca00000010ff */
[----:B------:R0:W-:Y:S01]  /*2990*/  @P1 STG.E.U16 desc[UR36][R10.64+0x10], R13 ;  /* 0x0000100d0a001986 */ /* 0x0001e2000c101524 */
[----:B------:R-:W-:Y:S05]  /*29a0*/  @!P0 BRA `(.L_x_46) ;  /* 0x0000000000048947 */ /* 0x000fea0003800000 */
[----:B------:R3:W5:Y:S02]  /*29b0*/  LDG.E.LTC128B.U16 R18, desc[UR36][R6.64+0x12] ;  /* 0x0000122406127981 */ /* 0x000764000c1e1520 */
.L_x_46:
[----:B------:R-:W-:Y:S05]  /*29c0*/  BSYNC B1 ;  /* 0x0000000000017941 */ /* 0x000fea0003800000 */
.L_x_45:
        /* <DEDUP_REMOVED lines=10> */
.L_x_48:
[----:B------:R-:W-:Y:S05]  /*2a70*/  BSYNC B1 ;  /* 0x0000000000017941 */ /* 0x000fea0003800000 */
.L_x_47:
[----:B0----5:R-:W-:Y:S01]  /*2a80*/  IMAD.U32 R12, R18, 0x10000, RZ ;  /* 0x00010000120c7824 */ /* 0x021fe200078e00ff */
        /* <DEDUP_REMOVED lines=9> */
.L_x_50:
[----:B------:R-:W-:Y:S05]  /*2b20*/  BSYNC B1 ;  /* 0x0000000000017941 */ /* 0x000fea0003800000 */
.L_x_49:
        /* <DEDUP_REMOVED lines=9> */
.L_x_52:
[----:B------:R-:W-:Y:S05]  /*2bc0*/  BSYNC B1 ;  /* 0x0000000000017941 */ /* 0x000fea0003800000 */
.L_x_51:
[----:B0----5:R-:W-:Y:S01]  /*2bd0*/  IMAD.U32 R12, R18, 0x10000, RZ ;  /* 0x00010000120c7824 */ /* 0x021fe200078e00ff */
        /* <DEDUP_REMOVED lines=8> */
.L_x_54:
[----:B------:R-:W-:Y:S05]  /*2c60*/  BSYNC B1 ;  /* 0x0000000000017941 */ /* 0x000fea0003800000 */
.L_x_53:
        /* <DEDUP_REMOVED lines=10> */
.L_x_56:
[----:B------:R-:W-:Y:S05]  /*2d10*/  BSYNC B1 ;  /* 0x0000000000017941 */ /* 0x000fea0003800000 */
.L_x_55:
        /* <DEDUP_REMOVED lines=10> */
.L_x_58:
[----:B------:R-:W-:Y:S05]  /*2dc0*/  BSYNC B1 ;  /* 0x0000000000017941 */ /* 0x000fea0003800000 */
.L_x_57:
        /* <DEDUP_REMOVED lines=9> */
.L_x_60:
[----:B------:R-:W-:Y:S05]  /*2e60*/  BSYNC B1 ;  /* 0x0000000000017941 */ /* 0x000fea0003800000 */
.L_x_59:
        /* <DEDUP_REMOVED lines=9> */
.L_x_62:
[----:B------:R-:W-:Y:S05]  /*2f00*/  BSYNC B1 ;  /* 0x0000000000017941 */ /* 0x000fea0003800000 */
.L_x_61:
        /* <DEDUP_REMOVED lines=10> */
.L_x_64:
[----:B------:R-:W-:Y:S05]  /*2fb0*/  BSYNC B1 ;  /* 0x0000000000017941 */ /* 0x000fea0003800000 */
.L_x_63:
        /* <DEDUP_REMOVED lines=10> */
.L_x_66:
[----:B------:R-:W-:Y:S05]  /*3060*/  BSYNC B1 ;  /* 0x0000000000017941 */ /* 0x000fea0003800000 */
.L_x_65:
        /* <DEDUP_REMOVED lines=9> */
.L_x_68:
[----:B------:R-:W-:Y:S05]  /*3100*/  BSYNC B1 ;  /* 0x0000000000017941 */ /* 0x000fea0003800000 */
.L_x_67:
        /* <DEDUP_REMOVED lines=9> */
.L_x_70:
[----:B------:R-:W-:Y:S05]  /*31a0*/  BSYNC B1 ;  /* 0x0000000000017941 */ /* 0x000fea0003800000 */
.L_x_69:
        /* <DEDUP_REMOVED lines=10> */
.L_x_72:
[----:B------:R-:W-:Y:S05]  /*3250*/  BSYNC B1 ;  /* 0x0000000000017941 */ /* 0x000fea0003800000 */
.L_x_71:
        /* <DEDUP_REMOVED lines=10> */
.L_x_74:
[----:B------:R-:W-:Y:S05]  /*3300*/  BSYNC B1 ;  /* 0x0000000000017941 */ /* 0x000fea0003800000 */
.L_x_73:
        /* <DEDUP_REMOVED lines=9> */
.L_x_76:
[----:B------:R-:W-:Y:S05]  /*33a0*/  BSYNC B1 ;  /* 0x0000000000017941 */ /* 0x000fea0003800000 */
.L_x_75:
        /* <DEDUP_REMOVED lines=9> */
.L_x_78:
[----:B------:R-:W-:Y:S05]  /*3440*/  BSYNC B1 ;  /* 0x0000000000017941 */ /* 0x000fea0003800000 */
.L_x_77:
        /* <DEDUP_REMOVED lines=10> */
.L_x_80:
[----:B------:R-:W-:Y:S05]  /*34f0*/  BSYNC B1 ;  /* 0x0000000000017941 */ /* 0x000fea0003800000 */
.L_x_79:
        /* <DEDUP_REMOVED lines=10> */
.L_x_82:
[----:B------:R-:W-:Y:S05]  /*35a0*/  BSYNC B1 ;  /* 0x0000000000017941 */ /* 0x000fea0003800000 */
.L_x_81:
        /* <DEDUP_REMOVED lines=9> */
.L_x_84:
[----:B------:R-:W-:Y:S05]  /*3640*/  BSYNC B1 ;  /* 0x0000000000017941 */ /* 0x000fea0003800000 */
.L_x_83:
        /* <DEDUP_REMOVED lines=9> */
.L_x_86:
[----:B------:R-:W-:Y:S05]  /*36e0*/  BSYNC B1 ;  /* 0x0000000000017941 */ /* 0x000fea0003800000 */
.L_x_85:
        /* <DEDUP_REMOVED lines=10> */
.L_x_88:
[----:B------:R-:W-:Y:S05]  /*3790*/  BSYNC B1 ;  /* 0x0000000000017941 */ /* 0x000fea0003800000 */
.L_x_87:
        /* <DEDUP_REMOVED lines=10> */
.L_x_90:
[----:B------:R-:W-:Y:S05]  /*3840*/  BSYNC B1 ;  /* 0x0000000000017941 */ /* 0x000fea0003800000 */
.L_x_89:
        /* <DEDUP_REMOVED lines=9> */
.L_x_92:
[----:B------:R-:W-:Y:S05]  /*38e0*/  BSYNC B1 ;  /* 0x0000000000017941 */ /* 0x000fea0003800000 */
.L_x_91:
        /* <DEDUP_REMOVED lines=9> */
.L_x_94:
[----:B------:R-:W-:Y:S05]  /*3980*/  BSYNC B1 ;  /* 0x0000000000017941 */ /* 0x000fea0003800000 */
.L_x_93:
        /* <DEDUP_REMOVED lines=10> */
.L_x_96:
[----:B------:R-:W-:Y:S05]  /*3a30*/  BSYNC B1 ;  /* 0x0000000000017941 */ /* 0x000fea0003800000 */
.L_x_95:
        /* <DEDUP_REMOVED lines=10> */
.L_x_98:
[----:B------:R-:W-:Y:S05]  /*3ae0*/  BSYNC B1 ;  /* 0x0000000000017941 */ /* 0x000fea0003800000 */
.L_x_97:
        /* <DEDUP_REMOVED lines=9> */
.L_x_100:
[----:B------:R-:W-:Y:S05]  /*3b80*/  BSYNC B1 ;  /* 0x0000000000017941 */ /* 0x000fea0003800000 */
.L_x_99:
        /* <DEDUP_REMOVED lines=9> */
.L_x_102:
[----:B------:R-:W-:Y:S05]  /*3c20*/  BSYNC B1 ;  /* 0x0000000000017941 */ /* 0x000fea0003800000 */
.L_x_101:
        /* <DEDUP_REMOVED lines=10> */
.L_x_104:
[----:B------:R-:W-:Y:S05]  /*3cd0*/  BSYNC B1 ;  /* 0x0000000000017941 */ /* 0x000fea0003800000 */
.L_x_103:
        /* <DEDUP_REMOVED lines=10> */
.L_x_106:
[----:B------:R-:W-:Y:S05]  /*3d80*/  BSYNC B1 ;  /* 0x0000000000017941 */ /* 0x000fea0003800000 */
.L_x_105:
        /* <DEDUP_REMOVED lines=9> */
.L_x_108:
[----:B------:R-:W-:Y:S05]  /*3e20*/  BSYNC B1 ;  /* 0x0000000000017941 */ /* 0x000fea0003800000 */
.L_x_107:
        /* <DEDUP_REMOVED lines=9> */
.L_x_110:
[----:B------:R-:W-:Y:S05]  /*3ec0*/  BSYNC B1 ;  /* 0x0000000000017941 */ /* 0x000fea0003800000 */
.L_x_109:
        /* <DEDUP_REMOVED lines=10> */
.L_x_112:
[----:B------:R-:W-:Y:S05]  /*3f70*/  BSYNC B1 ;  /* 0x0000000000017941 */ /* 0x000fea0003800000 */
.L_x_111:
        /* <DEDUP_REMOVED lines=10> */
.L_x_114:
[----:B------:R-:W-:Y:S05]  /*4020*/  BSYNC B1 ;  /* 0x0000000000017941 */ /* 0x000fea0003800000 */
.L_x_113:
        /* <DEDUP_REMOVED lines=9> */
.L_x_116:
[----:B------:R-:W-:Y:S05]  /*40c0*/  BSYNC B1 ;  /* 0x0000000000017941 */ /* 0x000fea0003800000 */
.L_x_115:
        /* <DEDUP_REMOVED lines=9> */
.L_x_118:
[----:B------:R-:W-:Y:S05]  /*4160*/  BSYNC B1 ;  /* 0x0000000000017941 */ /* 0x000fea0003800000 */
.L_x_117:
        /* <DEDUP_REMOVED lines=10> */
.L_x_120:
[----:B------:R-:W-:Y:S05]  /*4210*/  BSYNC B1 ;  /* 0x0000000000017941 */ /* 0x000fea0003800000 */
.L_x_119:
        /* <DEDUP_REMOVED lines=10> */
.L_x_122:
[----:B------:R-:W-:Y:S05]  /*42c0*/  BSYNC B1 ;  /* 0x0000000000017941 */ /* 0x000fea0003800000 */
.L_x_121:
        /* <DEDUP_REMOVED lines=9> */
.L_x_124:
[----:B------:R-:W-:Y:S05]  /*4360*/  BSYNC B1 ;  /* 0x0000000000017941 */ /* 0x000fea0003800000 */
.L_x_123:
        /* <DEDUP_REMOVED lines=9> */
.L_x_126:
[----:B------:R-:W-:Y:S05]  /*4400*/  BSYNC B1 ;  /* 0x0000000000017941 */ /* 0x000fea0003800000 */
.L_x_125:
        /* <DEDUP_REMOVED lines=10> */
.L_x_128:
[----:B------:R-:W-:Y:S05]  /*44b0*/  BSYNC B1 ;  /* 0x0000000000017941 */ /* 0x000fea0003800000 */
.L_x_127:
        /* <DEDUP_REMOVED lines=10> */
.L_x_130:
[----:B------:R-:W-:Y:S05]  /*4560*/  BSYNC B1 ;  /* 0x0000000000017941 */ /* 0x000fea0003800000 */
.L_x_129:
        /* <DEDUP_REMOVED lines=9> */
.L_x_132:
[----:B------:R-:W-:Y:S05]  /*4600*/  BSYNC B1 ;  /* 0x0000000000017941 */ /* 0x000fea0003800000 */
.L_x_131:
        /* <DEDUP_REMOVED lines=9> */
.L_x_134:
[----:B------:R-:W-:Y:S05]  /*46a0*/  BSYNC B1 ;  /* 0x0000000000017941 */ /* 0x000fea0003800000 */
.L_x_133:
        /* <DEDUP_REMOVED lines=10> */
.L_x_136:
[----:B------:R-:W-:Y:S05]  /*4750*/  BSYNC B1 ;  /* 0x0000000000017941 */ /* 0x000fea0003800000 */
.L_x_135:
        /* <DEDUP_REMOVED lines=10> */
.L_x_138:
[----:B------:R-:W-:Y:S05]  /*4800*/  BSYNC B1 ;  /* 0x0000000000017941 */ /* 0x000fea0003800000 */
.L_x_137:
        /* <DEDUP_REMOVED lines=9> */
.L_x_140:
[----:B------:R-:W-:Y:S05]  /*48a0*/  BSYNC B1 ;  /* 0x0000000000017941 */ /* 0x000fea0003800000 */
.L_x_139:
        /* <DEDUP_REMOVED lines=9> */
.L_x_142:
[----:B------:R-:W-:Y:S05]  /*4940*/  BSYNC B1 ;  /* 0x0000000000017941 */ /* 0x000fea0003800000 */
.L_x_141:
        /* <DEDUP_REMOVED lines=10> */
.L_x_144:
[----:B------:R-:W-:Y:S05]  /*49f0*/  BSYNC B1 ;  /* 0x0000000000017941 */ /* 0x000fea0003800000 */
.L_x_143:
        /* <DEDUP_REMOVED lines=10> */
.L_x_146:
[----:B------:R-:W-:Y:S05]  /*4aa0*/  BSYNC B1 ;  /* 0x0000000000017941 */ /* 0x000fea0003800000 */
.L_x_145:
        /* <DEDUP_REMOVED lines=9> */
.L_x_148:
[----:B------:R-:W-:Y:S05]  /*4b40*/  BSYNC B1 ;  /* 0x0000000000017941 */ /* 0x000fea0003800000 */
.L_x_147:
        /* <DEDUP_REMOVED lines=9> */
.L_x_150:
[----:B------:R-:W-:Y:S05]  /*4be0*/  BSYNC B1 ;  /* 0x0000000000017941 */ /* 0x000fea0003800000 */
.L_x_149:
        /* <DEDUP_REMOVED lines=10> */
.L_x_152:
[----:B------:R-:W-:Y:S05]  /*4c90*/  BSYNC B1 ;  /* 0x0000000000017941 */ /* 0x000fea0003800000 */
.L_x_151:
        /* <DEDUP_REMOVED lines=10> */
.L_x_154:
[----:B------:R-:W-:Y:S05]  /*4d40*/  BSYNC B1 ;  /* 0x0000000000017941 */ /* 0x000fea0003800000 */
.L_x_153:
[----:B0---45:R-:W-:Y:S01]  /*4d50*/  IMAD.U32 R4, R18, 0x10000, RZ ;  /* 0x0001000012047824 */ /* 0x031fe200078e00ff */
        /* <DEDUP_REMOVED lines=8> */
.L_x_156:
[----:B------:R-:W-:Y:S05]  /*4de0*/  BSYNC B1 ;  /* 0x0000000000017941 */ /* 0x000fea0003800000 */
.L_x_155:
[----:B0----5:R-:W-:Y:S01]  /*4df0*/  IMAD.U32 R4, R18, 0x10000, RZ ;  /* 0x0001000012047824 */ /* 0x021fe200078e00ff */
[----:B------:R-:W-:Y:S01]  /*4e00*/  ISETP.GT.AND P0, PT, R0, 0x8, P0 ;  /* 0x000000080000780c */ /* 0x000fe20000704270 */
[----:B------:R-:W-:Y:S01]  /*4e10*/  @P1 IMAD.MOV.U32 R5, RZ, RZ, R11 ;  /* 0x000000ffff051224 */ /* 0x000fe200078e000b */
[----:B------:R-:W-:Y:S01]  /*4e20*/  BSSY B1, `(.L_x_157) ;  /* 0x0000008000017945 */ /* 0x000fe20003800000 */
[----:B------:R-:W-:Y:S01]  /*4e30*/  FMUL R3, R4, R89 ;  /* 0x0000005904037220 */ /* 0x000fe20000400000 */
[----:B------:R-:W-:-:S03]  /*4e40*/  @P1 IMAD.MOV.U32 R4, RZ, RZ, R10 ;  /* 0x000000ffff041224 */ /* 0x000fc600078e000a */
[----:B------:R-:W-:-:S05]  /*4e50*/  FFMA R3, R86, R88, R3 ;  /* 0x0000005856037223 */ /* 0x000fca0000000003 */
[----:B------:R-:W-:-:S05]  /*4e60*/  F2FP.BF16.F32.PACK_AB R3, RZ, R3 ;  /* 0x00000003ff03723e */ /* 0x000fca00000010ff */
[----:B------:R0:W-:Y:S01]  /*4e70*/  @P1 STG.E.U16 desc[UR36][R4.64+0xf0], R3 ;  /* 0x0000f00304001986 */ /* 0x0001e2000c101524 */
[----:B------:R-:W-:Y:S05]  /*4e80*/  @!P0 BRA `(.L_x_158) ;  /* 0x0000000000048947 */ /* 0x000fea0003800000 */
[----:B------:R0:W5:Y:S02]  /*4e90*/  LDG.E.LTC128B.U16 R18, desc[UR36][R6.64+0xf2] ;  /* 0x0000f22406127981 */ /* 0x000164000c1e1520 */
.L_x_158:
[----:B------:R-:W-:Y:S05]  /*4ea0*/  BSYNC B1 ;  /* 0x0000000000017941 */ /* 0x000fea0003800000 */
.L_x_157:
[----:B------:R-:W-:Y:S05]  /*4eb0*/  @!P0 BRA `(.L_x_159) ;  /* 0x0000001000b08947 */ /* 0x000fea0003800000 */
[----:B-----5:R-:W-:-:S04]  /*4ec0*/  IMAD.U32 R18, R18, 0x10000, RZ ;  /* 0x0001000012127824 */ /* 0x020fc800078e00ff */
[----:B------:R-:W-:-:S04]  /*4ed0*/  FMUL R18, R18, R89 ;  /* 0x0000005912127220 */ /* 0x000fc80000400000 */
[----:B------:R-:W-:-:S05]  /*4ee0*/  FFMA R18, R87, R88, R18 ;  /* 0x0000005857127223 */ /* 0x000fca0000000012 */
[----:B------:R-:W-:-:S05]  /*4ef0*/  F2FP.BF16.F32.PACK_AB R18, RZ, R18 ;  /* 0x00000012ff12723e */ /* 0x000fca00000010ff */
[----:B------:R0:W-:Y:S01]  /*4f00*/  STG.E.U16 desc[UR36][R10.64+0xf2], R18 ;  /* 0x0000f2120a007986 */ /* 0x0001e2000c101524 */
[----:B------:R-:W-:Y:S05]  /*4f10*/  BRA `(.L_x_159) ;  /* 0x0000001000987947 */ /* 0x000fea0003800000 */
.L_x_34:
[----:B------:R-:W-:Y:S01]  /*4f20*/  ISETP.GT.AND P3, PT, R3, 0x1, PT ;  /* 0x000000010300780c */ /* 0x000fe20003f64270 */
[----:B------:R-:W-:Y:S01]  /*4f30*/  ULDC.64 UR4, c[0x0][0x5c0] ;  /* 0x0001700000047ab9 */ /* 0x000fe20000000a00 */
[-C--:B------:R-:W-:Y:S01]  /*4f40*/  FMUL R24, R24, R88.reuse ;  /* 0x0000005818187220 */ /* 0x080fe20000400000 */
[----:B------:R-:W-:Y:S01]  /*4f50*/  LEA R4, P4, R104, UR4, 0x1 ;  /* 0x0000000468047c11 */ /* 0x000fe2000f8808ff */
[-C--:B------:R-:W-:Y:S01]  /*4f60*/  FMUL R25, R25, R88.reuse ;  /* 0x0000005819197220 */ /* 0x080fe20000400000 */
[----:B------:R-:W-:Y:S01]  /*4f70*/  ISETP.GT.AND P0, PT, R0, RZ, P3 ;  /* 0x000000ff0000720c */ /* 0x000fe20001f04270 */
[----:B------:R-:W-:Y:S01]  /*4f80*/  FMUL R26, R26, R88 ;  /* 0x000000581a1a7220 */ /* 0x000fe20000400000 */
[----:B------:R-:W-:Y:S01]  /*4f90*/  F2FP.BF16.F32.PACK_AB R24, RZ, R24 ;  /* 0x00000018ff18723e */ /* 0x000fe200000010ff */
[-C--:B------:R-:W-:Y:S01]  /*4fa0*/  FMUL R27, R27, R88.reuse ;  /* 0x000000581b1b7220 */ /* 0x080fe20000400000 */
[----:B------:R-:W-:Y:S01]  /*4fb0*/  LEA.HI.X R5, R104, UR5, R113, 0x1, P4 ;  /* 0x0000000568057c11 */ /* 0x000fe2000a0f0c71 */
[-C--:B------:R-:W-:Y:S01]  /*4fc0*/  FMUL R28, R28, R88.reuse ;  /* 0x000000581c1c7220 */ /* 0x080fe20000400000 */
[----:B------:R-:W-:Y:S01]  /*4fd0*/  F2FP.BF16.F32.PACK_AB R25, RZ, R25 ;  /* 0x00000019ff19723e */ /* 0x000fe200000010ff */
[-C--:B------:R-:W-:Y:S01]  /*4fe0*/  FMUL R29, R29, R88.reuse ;  /* 0x000000581d1d7220 */ /* 0x080fe20000400000 */
[----:B------:R-:W-:Y:S01]  /*4ff0*/  ISETP.GT.AND P2, PT, R0, 0x8, P2 ;  /* 0x000000080000780c */ /* 0x000fe20001744270 */
[----:B------:R-:W-:Y:S01]  /*5000*/  @P1 STG.E.U16 desc[UR36][R4.64], R24 ;  /* 0x0000001804001986 */ /* 0x000fe2000c101524 */
[----:B------:R-:W-:Y:S01]  /*5010*/  ISETP.GT.AND P1, PT, R3, 0x8, PT ;  /* 0x000000080300780c */ /* 0x000fe20003f24270 */
[----:B------:R-:W-:Y:S01]  /*5020*/  FMUL R30, R30, R88 ;  /* 0x000000581e1e7220 */ /* 0x000fe20000400000 */
[C---:B------:R-:W-:Y:S01]  /*5030*/  SHF.L.U64.HI R7, R94.reuse, 0x1, R95 ;  /* 0x000000015e077819 */ /* 0x040fe2000001025f */
[----:B------:R-:W-:Y:S01]  /*5040*/  @P0 STG.E.U16 desc[UR36][R4.64+0x2], R25 ;  /* 0x0000021904000986 */ /* 0x000fe2000c101524 */
[----:B------:R-:W-:Y:S01]  /*5050*/  LEA R6, P5, R94, R4, 0x1 ;  /* 0x000000045e067211 */ /* 0x000fe200078a08ff */
[-C--:B------:R-:W-:Y:S01]  /*5060*/  FMUL R31, R31, R88.reuse ;  /* 0x000000581f1f7220 */ /* 0x080fe20000400000 */
[----:B------:R-:W-:Y:S01]  /*5070*/  ISETP.GT.AND P3, PT, R0, 0x8, P3 ;  /* 0x000000080000780c */ /* 0x000fe20001f64270 */
[-C--:B------:R-:W-:Y:S01]  /*5080*/  FMUL R32, R32, R88.reuse ;  /* 0x0000005820207220 */ /* 0x080fe20000400000 */
[----:B------:R-:W-:Y:S01]  /*5090*/  ISETP.GT.AND P0, PT, R3, 0x9, PT ;  /* 0x000000090300780c */ /* 0x000fe20003f04270 */
[----:B------:R-:W-:Y:S01]  /*50a0*/  IMAD.X R7, R7, 0x1, R5, P5 ;  /* 0x0000000107077824 */ /* 0x000fe200028e0605 */
[----:B------:R-:W-:Y:S01]  /*50b0*/  ISETP.GT.AND P4, PT, R0, RZ, P1 ;  /* 0x000000ff0000720c */ /* 0x000fe20000f84270 */
[----:B------:R-:W-:Y:S01]  /*50c0*/  FMUL R33, R33, R88 ;  /* 0x0000005821217220 */ /* 0x000fe20000400000 */
[----:B------:R-:W-:Y:S01]  /*50d0*/  F2FP.BF16.F32.PACK_AB R26, RZ, R26 ;  /* 0x0000001aff1a723e */ /* 0x000fe200000010ff */
[-C--:B------:R-:W-:Y:S01]  /*50e0*/  FMUL R34, R34, R88.reuse ;  /* 0x0000005822227220 */ /* 0x080fe20000400000 */
[----:B------:R-:W-:Y:S01]  /*50f0*/  ISETP.GT.AND P5, PT, R0, RZ, P0 ;  /* 0x000000ff0000720c */ /* 0x000fe200007a4270 */
[----:B------:R-:W-:Y:S01]  /*5100*/  FMUL R35, R35, R88 ;  /* 0x0000005823237220 */ /* 0x000fe20000400000 */
[----:B------:R-:W-:Y:S01]  /*5110*/  F2FP.BF16.F32.PACK_AB R27, RZ, R27 ;  /* 0x0000001bff1b723e */ /* 0x000fe200000010ff */
[----:B------:R-:W-:Y:S01]  /*5120*/  @P2 STG.E.U16 desc[UR36][R6.64], R26 ;  /* 0x0000001a06002986 */ /* 0x000fe2000c101524 */
[----:B------:R-:W-:Y:S01]  /*5130*/  F2FP.BF16.F32.PACK_AB R28, RZ, R28 ;  /* 0x0000001cff1c723e */ /* 0x000fe200000010ff */
[-C--:B------:R-:W-:Y:S01]  /*5140*/  FMUL R36, R36, R88.reuse ;  /* 0x0000005824247220 */ /* 0x080fe20000400000 */
[C---:B------:R-:W-:Y:S01]  /*5150*/  ISETP.GT.AND P2, PT, R0.reuse, 0x8, P1 ;  /* 0x000000080000780c */ /* 0x040fe20000f44270 */
[----:B------:R-:W-:Y:S01]  /*5160*/  @P3 STG.E.U16 desc[UR36][R6.64+0x2], R27 ;  /* 0x0000021b06003986 */ /* 0x000fe2000c101524 */
[----:B------:R-:W-:Y:S01]  /*5170*/  ISETP.GT.AND P1, PT, R3, 0x10, PT ;  /* 0x000000100300780c */ /* 0x000fe20003f24270 */
[-C--:B------:R-:W-:Y:S01]  /*5180*/  FMUL R37, R37, R88.reuse ;  /* 0x0000005825257220 */ /* 0x080fe20000400000 */
[----:B------:R-:W-:Y:S01]  /*5190*/  F2FP.BF16.F32.PACK_AB R29, RZ, R29 ;  /* 0x0000001dff1d723e */ /* 0x000fe200000010ff */
[----:B------:R-:W-:Y:S01]  /*51a0*/  @P4 STG.E.U16 desc[UR36][R4.64+0x10], R28 ;  /* 0x0000101c04004986 */ /* 0x000fe2000c101524 */
[----:B------:R-:W-:Y:S01]  /*51b0*/  ISETP.GT.AND P3, PT, R0, 0x8, P0 ;  /* 0x000000080000780c */ /* 0x000fe20000764270 */
[-C--:B------:R-:W-:Y:S01]  /*51c0*/  FMUL R38, R38, R88.reuse ;  /* 0x0000005826267220 */ /* 0x080fe20000400000 */
[----:B------:R-:W-:Y:S01]  /*51d0*/  ISETP.GT.AND P0, PT, R3, 0x11, PT ;  /* 0x000000110300780c */ /* 0x000fe20003f04270 */
[----:B------:R-:W-:Y:S01]  /*51e0*/  @P5 STG.E.U16 desc[UR36][R4.64+0x12], R29 ;  /* 0x0000121d04005986 */ /* 0x000fe2000c101524 */
        /* <DEDUP_REMOVED lines=162> */
[----:B------:R-:W-:-:S02]  /*5c10*/  F2FP.BF16.F32.PACK_AB R62, RZ, R62 ;  /* 0x0000003eff3e723e */ /* 0x000fc400000010ff */
[C---:B------:R-:W-:Y:S02]  /*5c20*/  ISETP.GT.AND P5, PT, R0.reuse, RZ, P0 ;  /* 0x000000ff0000720c */ /* 0x040fe400007a4270 */
[----:B------:R-:W-:Y:S01]  /*5c30*/  F2FP.BF16.F32.PACK_AB R63, RZ, R63 ;  /* 0x0000003fff3f723e */ /* 0x000fe200000010ff */
[----:B------:R-:W-:Y:S01]  /*5c40*/  @P2 STG.E.U16 desc[UR36][R6.64+0x90], R62 ;  /* 0x0000903e06002986 */ /* 0x000fe2000c101524 */
[----:B------:R-:W-:Y:S02]  /*5c50*/  F2FP.BF16.F32.PACK_AB R64, RZ, R64 ;  /* 0x00000040ff40723e */ /* 0x000fe400000010ff */
[C---:B------:R-:W-:Y:S01]  /*5c60*/  ISETP.GT.AND P2, PT, R0.reuse, 0x8, P1 ;  /* 0x000000080000780c */ /* 0x040fe20000f44270 */
[----:B------:R-:W-:Y:S01]  /*5c70*/  @P3 STG.E.U16 desc[UR36][R6.64+0x92], R63 ;  /* 0x0000923f06003986 */ /* 0x000fe2000c101524 */
[----:B------:R-:W-:Y:S02]  /*5c80*/  ISETP.GT.AND P1, PT, R3, 0x58, PT ;  /* 0x000000580300780c */ /* 0x000fe40003f24270 */
[----:B------:R-:W-:Y:S01]  /*5c90*/  F2FP.BF16.F32.PACK_AB R65, RZ, R65 ;  /* 0x00000041ff41723e */ /* 0x000fe200000010ff */
[----:B------:R-:W-:Y:S01]  /*5ca0*/  @P4 STG.E.U16 desc[UR36][R4.64+0xa0], R64 ;  /* 0x0000a04004004986 */ /* 0x000fe2000c101524 */
[----:B------:R-:W-:-:S02]  /*5cb0*/  ISETP.GT.AND P3, PT, R0, 0x8, P0 ;  /* 0x000000080000780c */ /* 0x000fc40000764270 */
[----:B------:R-:W-:Y:S01]  /*5cc0*/  ISETP.GT.AND P0, PT, R3, 0x59, PT ;  /* 0x000000590300780c */ /* 0x000fe20003f04270 */
[----:B------:R-:W-:Y:S01]  /*5cd0*/  @P5 STG.E.U16 desc[UR36][R4.64+0xa2], R65 ;  /* 0x0000a24104005986 */ /* 0x000fe2000c101524 */
[C---:B------:R-:W-:Y:S02]  /*5ce0*/  ISETP.GT.AND P4, PT, R0.reuse, RZ, P1 ;  /* 0x000000ff0000720c */ /* 0x040fe40000f84270 */
[----:B------:R-:W-:Y:S02]  /*5cf0*/  F2FP.BF16.F32.PACK_AB R66, RZ, R66 ;  /* 0x00000042ff42723e */ /* 0x000fe400000010ff */
[----:B------:R-:W-:Y:S02]  /*5d00*/  ISETP.GT.AND P5, PT, R0, RZ, P0 ;  /* 0x000000ff0000720c */ /* 0x000fe400007a4270 */
[----:B------:R-:W-:Y:S01]  /*5d10*/  F2FP.BF16.F32.PACK_AB R67, RZ, R67 ;  /* 0x00000043ff43723e */ /* 0x000fe200000010ff */
[----:B------:R-:W-:Y:S01]  /*5d20*/  @P2 STG.E.U16 desc[UR36][R6.64+0xa0], R66 ;  /* 0x0000a04206002986 */ /* 0x000fe2000c101524 */
[----:B------:R-:W-:-:S02]  /*5d30*/  F2FP.BF16.F32.PACK_AB R68, RZ, R68 ;  /* 0x00000044ff44723e */ /* 0x000fc400000010ff */
[C---:B------:R-:W-:Y:S01]  /*5d40*/  ISETP.GT.AND P2, PT, R0.reuse, 0x8, P1 ;  /* 0x000000080000780c */ /* 0x040fe20000f44270 */
[----:B------:R-:W-:Y:S01]  /*5d50*/  @P3 STG.E.U16 desc[UR36][R6.64+0xa2], R67 ;  /* 0x0000a24306003986 */ /* 0x000fe2000c101524 */
[C---:B------:R-:W-:Y:S02]  /*5d60*/  ISETP.GT.AND P1, PT, R3.reuse, 0x60, PT ;  /* 0x000000600300780c */ /* 0x040fe40003f24270 */
[----:B------:R-:W-:Y:S01]  /*5d70*/  F2FP.BF16.F32.PACK_AB R69, RZ, R69 ;  /* 0x00000045ff45723e */ /* 0x000fe200000010ff */
[----:B------:R-:W-:Y:S01]  /*5d80*/  @P4 STG.E.U16 desc[UR36][R4.64+0xb0], R68 ;  /* 0x0000b04404004986 */ /* 0x000fe2000c101524 */
[C---:B------:R-:W-:Y:S02]  /*5d90*/  ISETP.GT.AND P3, PT, R0.reuse, 0x8, P0 ;  /* 0x000000080000780c */ /* 0x040fe40000764270 */
[----:B------:R-:W-:Y:S01]  /*5da0*/  ISETP.GT.AND P0, PT, R3, 0x61, PT ;  /* 0x000000610300780c */ /* 0x000fe20003f04270 */
[----:B------:R-:W-:Y:S01]  /*5db0*/  @P5 STG.E.U16 desc[UR36][R4.64+0xb2], R69 ;  /* 0x0000b24504005986 */ /* 0x000fe2000c101524 */
[----:B------:R-:W-:-:S02]  /*5dc0*/  ISETP.GT.AND P4, PT, R0, RZ, P1 ;  /* 0x000000ff0000720c */ /* 0x000fc40000f84270 */
[C---:B------:R-:W-:Y:S02]  /*5dd0*/  ISETP.GT.AND P5, PT, R0.reuse, RZ, P0 ;  /* 0x000000ff0000720c */ /* 0x040fe400007a4270 */
[----:B------:R-:W-:Y:S02]  /*5de0*/  F2FP.BF16.F32.PACK_AB R70, RZ, R70 ;  /* 0x00000046ff46723e */ /* 0x000fe400000010ff */
[----:B------:R-:W-:Y:S02]  /*5df0*/  F2FP.BF16.F32.PACK_AB R71, RZ, R71 ;  /* 0x00000047ff47723e */ /* 0x000fe400000010ff */
[----:B------:R-:W-:Y:S01]  /*5e00*/  F2FP.BF16.F32.PACK_AB R72, RZ, R72 ;  /* 0x00000048ff48723e */ /* 0x000fe200000010ff */
[----:B------:R-:W-:Y:S01]  /*5e10*/  @P2 STG.E.U16 desc[UR36][R6.64+0xb0], R70 ;  /* 0x0000b04606002986 */ /* 0x000fe2000c101524 */
[----:B------:R-:W-:Y:S02]  /*5e20*/  F2FP.BF16.F32.PACK_AB R73, RZ, R73 ;  /* 0x00000049ff49723e */ /* 0x000fe400000010ff */
[C---:B------:R-:W-:Y:S01]  /*5e30*/  ISETP.GT.AND P1, PT, R0.reuse, 0x8, P1 ;  /* 0x000000080000780c */ /* 0x040fe20000f24270 */
[----:B------:R-:W-:Y:S01]  /*5e40*/  @P3 STG.E.U16 desc[UR36][R6.64+0xb2], R71 ;  /* 0x0000b24706003986 */ /* 0x000fe2000c101524 */
[----:B------:R-:W-:-:S02]  /*5e50*/  ISETP.GT.AND P2, PT, R0, 0x8, P0 ;  /* 0x000000080000780c */ /* 0x000fc40000744270 */
[----:B------:R-:W-:Y:S01]  /*5e60*/  F2FP.BF16.F32.PACK_AB R74, RZ, R74 ;  /* 0x0000004aff4a723e */ /* 0x000fe200000010ff */
[----:B------:R-:W-:Y:S01]  /*5e70*/  @P4 STG.E.U16 desc[UR36][R4.64+0xc0], R72 ;  /* 0x0000c04804004986 */ /* 0x000fe2000c101524 */
[C---:B------:R-:W-:Y:S02]  /*5e80*/  ISETP.GT.AND P4, PT, R3.reuse, 0x68, PT ;  /* 0x000000680300780c */ /* 0x040fe40003f84270 */
[----:B------:R-:W-:Y:S01]  /*5e90*/  ISETP.GT.AND P0, PT, R3, 0x69, PT ;  /* 0x000000690300780c */ /* 0x000fe20003f04270 */
[----:B------:R-:W-:Y:S01]  /*5ea0*/  @P5 STG.E.U16 desc[UR36][R4.64+0xc2], R73 ;  /* 0x0000c24904005986 */ /* 0x000fe2000c101524 */
[----:B------:R-:W-:Y:S02]  /*5eb0*/  ISETP.GT.AND P5, PT, R0, RZ, P4 ;  /* 0x000000ff0000720c */ /* 0x000fe400027a4270 */
[----:B------:R-:W-:Y:S01]  /*5ec0*/  F2FP.BF16.F32.PACK_AB R75, RZ, R75 ;  /* 0x0000004bff4b723e */ /* 0x000fe200000010ff */
[----:B------:R-:W-:Y:S01]  /*5ed0*/  @P1 STG.E.U16 desc[UR36][R6.64+0xc0], R74 ;  /* 0x0000c04a06001986 */ /* 0x000fe2000c101524 */
[----:B------:R-:W-:-:S02]  /*5ee0*/  F2FP.BF16.F32.PACK_AB R76, RZ, R76 ;  /* 0x0000004cff4c723e */ /* 0x000fc400000010ff */
[C---:B------:R-:W-:Y:S01]  /*5ef0*/  ISETP.GT.AND P3, PT, R0.reuse, RZ, P0 ;  /* 0x000000ff0000720c */ /* 0x040fe20000764270 */
[----:B------:R-:W-:Y:S01]  /*5f00*/  @P2 STG.E.U16 desc[UR36][R6.64+0xc2], R75 ;  /* 0x0000c24b06002986 */ /* 0x000fe2000c101524 */
[C---:B------:R-:W-:Y:S02]  /*5f10*/  ISETP.GT.AND P4, PT, R0.reuse, 0x8, P4 ;  /* 0x000000080000780c */ /* 0x040fe40002784270 */
[----:B------:R-:W-:Y:S02]  /*5f20*/  F2FP.BF16.F32.PACK_AB R77, RZ, R77 ;  /* 0x0000004dff4d723e */ /* 0x000fe400000010ff */
[----:B------:R-:W-:Y:S01]  /*5f30*/  F2FP.BF16.F32.PACK_AB R78, RZ, R78 ;  /* 0x0000004eff4e723e */ /* 0x000fe200000010ff */
[----:B------:R-:W-:Y:S01]  /*5f40*/  @P5 STG.E.U16 desc[UR36][R4.64+0xd0], R76 ;  /* 0x0000d04c04005986 */ /* 0x000fe2000c101524 */
[----:B------:R-:W-:Y:S02]  /*5f50*/  ISETP.GT.AND P5, PT, R0, 0x8, P0 ;  /* 0x000000080000780c */ /* 0x000fe400007a4270 */
[----:B------:R-:W-:-:S02]  /*5f60*/  F2FP.BF16.F32.PACK_AB R79, RZ, R79 ;  /* 0x0000004fff4f723e */ /* 0x000fc400000010ff */
[C---:B------:R-:W-:Y:S01]  /*5f70*/  ISETP.GT.AND P2, PT, R3.reuse, 0x71, PT ;  /* 0x000000710300780c */ /* 0x040fe20003f44270 */
[----:B------:R-:W-:Y:S01]  /*5f80*/  @P3 STG.E.U16 desc[UR36][R4.64+0xd2], R77 ;  /* 0x0000d24d04003986 */ /* 0x000fe2000c101524 */
[----:B------:R-:W-:Y:S02]  /*5f90*/  ISETP.GT.AND P3, PT, R3, 0x70, PT ;  /* 0x000000700300780c */ /* 0x000fe40003f64270 */
[----:B------:R-:W-:Y:S01]  /*5fa0*/  F2FP.BF16.F32.PACK_AB R80, RZ, R80 ;  /* 0x00000050ff50723e */ /* 0x000fe200000010ff */
[----:B------:R-:W-:Y:S01]  /*5fb0*/  @P4 STG.E.U16 desc[UR36][R6.64+0xd0], R78 ;  /* 0x0000d04e06004986 */ /* 0x000fe2000c101524 */
[C---:B------:R-:W-:Y:S02]  /*5fc0*/  ISETP.GT.AND P4, PT, R0.reuse, RZ, P2 ;  /* 0x000000ff0000720c */ /* 0x040fe40001784270 */
[----:B------:R-:W-:Y:S01]  /*5fd0*/  F2FP.BF16.F32.PACK_AB R81, RZ, R81 ;  /* 0x00000051ff51723e */ /* 0x000fe200000010ff */
[----:B------:R-:W-:Y:S01]  /*5fe0*/  @P5 STG.E.U16 desc[UR36][R6.64+0xd2], R79 ;  /* 0x0000d24f06005986 */ /* 0x000fe2000c101524 */
[----:B------:R-:W-:-:S02]  /*5ff0*/  ISETP.GT.AND P5, PT, R0, RZ, P3 ;  /* 0x000000ff0000720c */ /* 0x000fc40001fa4270 */
[C---:B------:R-:W-:Y:S02]  /*6000*/  ISETP.GT.AND P1, PT, R3.reuse, 0x78, PT ;  /* 0x000000780300780c */ /* 0x040fe40003f24270 */
[----:B------:R-:W-:Y:S02]  /*6010*/  ISETP.GT.AND P0, PT, R3, 0x79, PT ;  /* 0x000000790300780c */ /* 0x000fe40003f04270 */
[C---:B------:R-:W-:Y:S02]  /*6020*/  ISETP.GT.AND P3, PT, R0.reuse, 0x8, P3 ;  /* 0x000000080000780c */ /* 0x040fe40001f64270 */
[C---:B------:R-:W-:Y:S02]  /*6030*/  ISETP.GT.AND P2, PT, R0.reuse, 0x8, P2 ;  /* 0x000000080000780c */ /* 0x040fe40001744270 */
[----:B------:R-:W-:Y:S02]  /*6040*/  F2FP.BF16.F32.PACK_AB R82, RZ, R82 ;  /* 0x00000052ff52723e */ /* 0x000fe400000010ff */
[----:B------:R-:W-:Y:S01]  /*6050*/  F2FP.BF16.F32.PACK_AB R83, RZ, R83 ;  /* 0x00000053ff53723e */ /* 0x000fe200000010ff */
[----:B------:R-:W-:Y:S01]  /*6060*/  @P5 STG.E.U16 desc[UR36][R4.64+0xe0], R80 ;  /* 0x0000e05004005986 */ /* 0x000fe2000c101524 */
[----:B------:R-:W-:-:S02]  /*6070*/  ISETP.GT.AND P5, PT, R0, RZ, P0 ;  /* 0x000000ff0000720c */ /* 0x000fc400007a4270 */
[C---:B------:R-:W-:Y:S01]  /*6080*/  ISETP.GT.AND P0, PT, R0.reuse, 0x8, P0 ;  /* 0x000000080000780c */ /* 0x040fe20000704270 */
[----:B------:R-:W-:Y:S01]  /*6090*/  @P4 STG.E.U16 desc[UR36][R4.64+0xe2], R81 ;  /* 0x0000e25104004986 */ /* 0x000fe2000c101524 */
[C---:B------:R-:W-:Y:S02]  /*60a0*/  ISETP.GT.AND P4, PT, R0.reuse, RZ, P1 ;  /* 0x000000ff0000720c */ /* 0x040fe40000f84270 */
[----:B------:R-:W-:Y:S01]  /*60b0*/  ISETP.GT.AND P1, PT, R0, 0x8, P1 ;  /* 0x000000080000780c */ /* 0x000fe20000f24270 */
[----:B------:R-:W-:Y:S01]  /*60c0*/  @P3 STG.E.U16 desc[UR36][R6.64+0xe0], R82 ;  /* 0x0000e05206003986 */ /* 0x000fe2000c101524 */
[----:B------:R-:W-:Y:S02]  /*60d0*/  F2FP.BF16.F32.PACK_AB R84, RZ, R84 ;  /* 0x00000054ff54723e */ /* 0x000fe400000010ff */
[----:B------:R-:W-:Y:S01]  /*60e0*/  F2FP.BF16.F32.PACK_AB R85, RZ, R85 ;  /* 0x00000055ff55723e */ /* 0x000fe200000010ff */
[----:B------:R-:W-:Y:S01]  /*60f0*/  @P2 STG.E.U16 desc[UR36][R6.64+0xe2], R83 ;  /* 0x0000e25306002986 */ /* 0x000fe2000c101524 */
[----:B------:R-:W-:-:S02]  /*6100*/  F2FP.BF16.F32.PACK_AB R86, RZ, R86 ;  /* 0x00000056ff56723e */ /* 0x000fc400000010ff */
[----:B------:R-:W-:-:S03]  /*6110*/  F2FP.BF16.F32.PACK_AB R87, RZ, R87 ;  /* 0x00000057ff57723e */ /* 0x000fc600000010ff */
[----:B------:R-:W-:Y:S04]  /*6120*/  @P4 STG.E.U16 desc[UR36][R4.64+0xf0], R84 ;  /* 0x0000f05404004986 */ /* 0x000fe8000c101524 */
[----:B------:R0:W-:Y:S02]  /*6130*/  @P5 STG.E.U16 desc[UR36][R4.64+0xf2], R85 ;  /* 0x0000f25504005986 */ /* 0x0001e4000c101524 */
[----:B0-----:R-:W-:Y:S02]  /*6140*/  @P1 IMAD.MOV.U32 R4, RZ, RZ, R6 ;  /* 0x000000ffff041224 */ /* 0x001fe400078e0006 */
[----:B------:R-:W-:-:S05]  /*6150*/  @P1 IMAD.MOV.U32 R5, RZ, RZ, R7 ;  /* 0x000000ffff051224 */ /* 0x000fca00078e0007 */
[----:B------:R0:W-:Y:S04]  /*6160*/  @P1 STG.E.U16 desc[UR36][R4.64+0xf0], R86 ;  /* 0x0000f05604001986 */ /* 0x0001e8000c101524 */
[----:B------:R0:W-:Y:S02]  /*6170*/  @P0 STG.E.U16 desc[UR36][R6.64+0xf2], R87 ;  /* 0x0000f25706000986 */ /* 0x0001e4000c101524 */
.L_x_159:
[----:B------:R-:W-:Y:S05]  /*6180*/  BSYNC B0 ;  /* 0x0000000000007941 */ /* 0x000fea0003800000 */
.L_x_33:
[----:B0-----:R-:W2:Y:S01]  /*6190*/  LDL.64 R4, [R1] ;  /* 0x0000000001047983 */ /* 0x001ea20000100a00 */
[----:B------:R-:W-:Y:S01]  /*61a0*/  ULDC.64 UR4, c[0x0][0x650] ;  /* 0x0001940000047ab9 */ /* 0x000fe20000000a00 */
[----:B------:R-:W-:Y:S02]  /*61b0*/  IMAD.U32 R0, RZ, RZ, UR44 ;  /* 0x0000002cff007e24 */ /* 0x000fe4000f8e00ff */
[----:B------:R-:W-:Y:S02]  /*61c0*/  IMAD.MOV.U32 R22, RZ, RZ, -0x1 ;  /* 0xffffffffff167424 */ /* 0x000fe400078e00ff */
[----:B------:R0:W-:Y:S01]  /*61d0*/  SYNCS.ARRIVE.TRANS64.A1T0 RZ, [R0+UR46], RZ ;  /* 0x000000ff00ff79a7 */ /* 0x0001e2000810002e */
[----:B-----5:R-:W-:Y:S02]  /*61e0*/  IMAD.MOV.U32 R18, RZ, RZ, -0x1 ;  /* 0xffffffffff127424 */ /* 0x020fe400078e00ff */
[----:B------:R-:W-:Y:S01]  /*61f0*/  IMAD.MOV.U32 R19, RZ, RZ, -0x1 ;  /* 0xffffffffff137424 */ /* 0x000fe200078e00ff */
[----:B0-----:R-:W-:-:S02]  /*6200*/  PRMT R0, RZ, 0x7610, R0 ;  /* 0x00007610ff007816 */ /* 0x001fc40000000000 */
[----:B--2---:R-:W-:-:S05]  /*6210*/  LEA R16, P0, R4, R16, 0x1 ;  /* 0x0000001004107211 */ /* 0x004fca00078008ff */
[----:B------:R-:W-:Y:S01]  /*6220*/  IMAD.X R17, R98, 0x1, R17, P0 ;  /* 0x0000000162117824 */ /* 0x000fe200000e0611 */
[----:B------:R-:W-:-:S04]  /*6230*/  ISETP.GE.U32.AND P0, PT, R16, UR4, PT ;  /* 0x0000000410007c0c */ /* 0x000fc8000bf06070 */
[----:B------:R-:W-:-:S13]  /*6240*/  ISETP.GE.U32.AND.EX P0, PT, R17, UR5, PT, P0 ;  /* 0x0000000511007c0c */ /* 0x000fda000bf06100 */
[----:B------:R-:W-:Y:S05]  /*6250*/  @P0 BRA `(.L_x_160) ;  /* 0x00000004004c0947 */ /* 0x000fea0003800000 */
[----:B-1----:R-:W0:Y:S01]  /*6260*/  LDC.64 R10, c[0x0][0x628] ;  /* 0x00018a00ff0a7b82 */ /* 0x002e220000000a00 */
[----:B------:R-:W1:Y:S01]  /*6270*/  S2R R12, SR_CTAID.X ;  /* 0x00000000000c7919 */ /* 0x000e620000002500 */
[----:B------:R-:W-:Y:S02]  /*6280*/  IMAD.MOV.U32 R8, RZ, RZ, R16 ;  /* 0x000000ffff087224 */ /* 0x000fe400078e0010 */
[----:B------:R-:W-:Y:S01]  /*6290*/  IMAD.MOV.U32 R9, RZ, RZ, R17 ;  /* 0x000000ffff097224 */ /* 0x000fe200078e0011 */
[----:B------:R-:W2:Y:S03]  /*62a0*/  S2R R18, SR_CTAID.Y ;  /* 0x0000000000127919 */ /* 0x000ea60000002600 */
[----:B------:R-:W1:Y:S08]  /*62b0*/  LDC R0, c[0x0][0x630] ;  /* 0x00018c00ff007b82 */ /* 0x000e700000000800 */
[----:B------:R-:W1:Y:S01]  /*62c0*/  LDC.64 R14, c[0x0][0x620] ;  /* 0x00018800ff0e7b82 */ /* 0x000e620000000a00 */
[----:B0-----:R-:W-:-:S04]  /*62d0*/  ISETP.NE.U32.AND P0, PT, R10, RZ, PT ;  /* 0x000000ff0a00720c */ /* 0x001fc80003f05070 */
[----:B------:R-:W-:-:S13]  /*62e0*/  ISETP.NE.AND.EX P0, PT, R11, RZ, PT, P0 ;  /* 0x000000ff0b00720c */ /* 0x000fda0003f05300 */
[----:B-12---:R-:W-:Y:S05]  /*62f0*/  @!P0 BRA `(.L_x_161) ;  /* 0x0000000000288947 */ /* 0x006fea0003800000 */
[----:B------:R-:W0:Y:S02]  /*6300*/  LDC R3, c[0x0][0x634] ;  /* 0x00018d00ff037b82 */ /* 0x000e240000000800 */
[----:B0-----:R-:W-:-:S05]  /*6310*/  IADD3 R3, P0, R16, R3, RZ ;  /* 0x0000000310037210 */ /* 0x001fca0007f1e0ff */
[----:B------:R-:W-:-:S04]  /*6320*/  IMAD.X R13, RZ, RZ, R17, P0 ;  /* 0x000000ffff0d7224 */ /* 0x000fc800000e0611 */
[----:B------:R-:W-:-:S04]  /*6330*/  IMAD.WIDE.U32 R4, R13, R10, RZ ;  /* 0x0000000a0d047225 */ /* 0x000fc800078e00ff */
[----:B---34-:R-:W-:-:S04]  /*6340*/  IMAD.WIDE.U32 R6, P0, R3, R11, R4 ;  /* 0x0000000b03067225 */ /* 0x018fc80007800004 */
[----:B------:R-:W-:-:S04]  /*6350*/  IMAD.WIDE.U32 R4, R3, R10, RZ ;  /* 0x0000000a03047225 */ /* 0x000fc800078e00ff */
[----:B------:R-:W-:Y:S01]  /*6360*/  IMAD.X R9, RZ, RZ, RZ, P0 ;  /* 0x000000ffff097224 */ /* 0x000fe200000e06ff */
[----:B------:R-:W-:Y:S01]  /*6370*/  IADD3 RZ, P0, R5, R6, RZ ;  /* 0x0000000605ff7210 */ /* 0x000fe20007f1e0ff */
[----:B------:R-:W-:-:S04]  /*6380*/  IMAD.MOV.U32 R8, RZ, RZ, R7 ;  /* 0x000000ffff087224 */ /* 0x000fc800078e0007 */
[----:B------:R-:W-:-:S08]  /*6390*/  IMAD.WIDE.U32.X R8, R13, R11, R8, P0 ;  /* 0x0000000b0d087225 */ /* 0x000fd000000e0408 */
.L_x_161:
[-CC-:B------:R-:W-:Y:S01]  /*63a0*/  SHF.R.U64 R19, R8, R0.reuse, R9.reuse ;  /* 0x0000000008137219 */ /* 0x180fe20000001209 */
[----:B------:R-:W0:Y:S01]  /*63b0*/  LDC.64 R24, c[0x0][0x640] ;  /* 0x00019000ff187b82 */ /* 0x000e220000000a00 */
[----:B------:R-:W-:Y:S01]  /*63c0*/  SHF.R.U32.HI R0, RZ, R0, R9 ;  /* 0x00000000ff007219 */ /* 0x000fe20000011609 */
[----:B------:R-:W-:Y:S01]  /*63d0*/  ULDC UR4, c[0x0][0x150] ;  /* 0x0000540000047ab9 */ /* 0x000fe20000000800 */
[----:B------:R-:W-:Y:S02]  /*63e0*/  IADD3 R3, P0, RZ, -R19, RZ ;  /* 0x80000013ff037210 */ /* 0x000fe40007f1e0ff */
[----:B---34-:R-:W-:-:S03]  /*63f0*/  I2FP.F32.U32 R7, R12 ;  /* 0x0000000c00077245 */ /* 0x018fc60000201000 */
[----:B------:R-:W1:Y:S01]  /*6400*/  LDC R6, c[0x0][0x618] ;  /* 0x00018600ff067b82 */ /* 0x000e620000000800 */
[----:B------:R-:W-:Y:S02]  /*6410*/  IMAD.X R5, RZ, RZ, ~R0, P0 ;  /* 0x000000ffff057224 */ /* 0x000fe400000e0e00 */
[----:B------:R-:W-:Y:S01]  /*6420*/  FMUL R7, R7, UR4 ;  /* 0x0000000407077c20 */ /* 0x000fe20008400000 */
[----:B------:R-:W-:Y:S01]  /*6430*/  ULDC UR4, c[0x0][0x154] ;  /* 0x0000550000047ab9 */ /* 0x000fe20000000800 */
[-C--:B------:R-:W-:Y:S02]  /*6440*/  IMAD R0, R5, R14.reuse, RZ ;  /* 0x0000000e05007224 */ /* 0x080fe400078e02ff */
[C---:B------:R-:W-:Y:S01]  /*6450*/  IMAD.WIDE.U32 R4, R3.reuse, R14, R16 ;  /* 0x0000000e03047225 */ /* 0x040fe200078e0010 */
[----:B------:R-:W2:Y:S01]  /*6460*/  LDC R8, c[0x0][0x608] ;  /* 0x00018200ff087b82 */ /* 0x000ea20000000800 */
[----:B------:R-:W3:Y:S02]  /*6470*/  F2I.U32.TRUNC.NTZ R7, R7 ;  /* 0x0000000700077305 */ /* 0x000ee4000020f000 */
[----:B------:R-:W-:Y:S01]  /*6480*/  IMAD R3, R3, R15, R0 ;  /* 0x0000000f03037224 */ /* 0x000fe200078e0200 */
[----:B------:R-:W-:-:S03]  /*6490*/  I2FP.F32.U32 R0, R18 ;  /* 0x0000001200007245 */ /* 0x000fc60000201000 */
[----:B------:R-:W-:Y:S01]  /*64a0*/  IMAD.IADD R3, R5, 0x1, R3 ;  /* 0x0000000105037824 */ /* 0x000fe200078e0203 */
[----:B------:R-:W4:Y:S01]  /*64b0*/  LDC R11, c[0x0][0x658] ;  /* 0x00019600ff0b7b82 */ /* 0x000f220000000800 */
[----:B0-----:R-:W-:-:S04]  /*64c0*/  ISETP.NE.U32.AND P0, PT, R24, RZ, PT ;  /* 0x000000ff1800720c */ /* 0x001fc80003f05070 */
[----:B------:R-:W-:-:S03]  /*64d0*/  ISETP.NE.AND.EX P0, PT, R25, RZ, PT, P0 ;  /* 0x000000ff1900720c */ /* 0x000fc60003f05300 */
[----:B------:R-:W0:Y:S01]  /*64e0*/  LDC R9, c[0x0][0x144] ;  /* 0x00005100ff097b82 */ /* 0x000e220000000800 */
[-C--:B-1----:R-:W-:Y:S01]  /*64f0*/  SHF.R.U64 R10, R4, R6.reuse, R3 ;  /* 0x00000006040a7219 */ /* 0x082fe20000001203 */
[----:B---3--:R-:W-:Y:S01]  /*6500*/  IMAD.MOV R7, RZ, RZ, -R7 ;  /* 0x000000ffff077224 */ /* 0x008fe200078e0a07 */
[----:B------:R-:W-:Y:S01]  /*6510*/  SHF.R.U32.HI R3, RZ, R6, R3 ;  /* 0x00000006ff037219 */ /* 0x000fe20000011603 */
[----:B------:R-:W-:-:S04]  /*6520*/  FMUL R6, R0, UR4 ;  /* 0x0000000400067c20 */ /* 0x000fc80008400000 */
[----:B------:R-:W1:Y:S01]  /*6530*/  LDC R21, c[0x0][0x148] ;  /* 0x00005200ff157b82 */ /* 0x000e620000000800 */
[----:B------:R3:W0:Y:S01]  /*6540*/  F2I.U32.TRUNC.NTZ R14, R6 ;  /* 0x00000006000e7305 */ /* 0x000622000020f000 */
[-CC-:B--2---:R-:W-:Y:S02]  /*6550*/  SHF.R.U64 R13, R10, R8.reuse, R3.reuse ;  /* 0x000000080a0d7219 */ /* 0x184fe40000001203 */
[----:B------:R-:W-:-:S04]  /*6560*/  SHF.R.U32.HI R0, RZ, R8, R3 ;  /* 0x00000008ff007219 */ /* 0x000fc80000011603 */
[----:B------:R-:W2:Y:S01]  /*6570*/  LDC R20, c[0x0][0x648] ;  /* 0x00019200ff147b82 */ /* 0x000ea20000000800 */
[-CC-:B----4-:R-:W-:Y:S02]  /*6580*/  SHF.R.U64 R15, R13, R11.reuse, R0.reuse ;  /* 0x0000000b0d0f7219 */ /* 0x190fe40000001200 */
[----:B------:R-:W-:-:S03]  /*6590*/  SHF.R.U32.HI R5, RZ, R11, R0 ;  /* 0x0000000bff057219 */ /* 0x000fc60000011600 */
[----:B------:R-:W-:Y:S02]  /*65a0*/  IMAD.MOV.U32 R4, RZ, RZ, R15 ;  /* 0x000000ffff047224 */ /* 0x000fe400078e000f */
[----:B------:R-:W4:Y:S01]  /*65b0*/  LDC R26, c[0x0][0x638] ;  /* 0x00018e00ff1a7b82 */ /* 0x000f220000000800 */
[----:B0-----:R-:W-:-:S07]  /*65c0*/  IMAD R22, R9, R7, R12 ;  /* 0x0000000709167224 */ /* 0x001fce00078e020c */
[----:B------:R-:W0:Y:S08]  /*65d0*/  LDC R27, c[0x0][0x610] ;  /* 0x00018400ff1b7b82 */ /* 0x000e300000000800 */
[----:B------:R-:W0:Y:S01]  /*65e0*/  LDC R28, c[0x0][0x600] ;  /* 0x00018000ff1c7b82 */ /* 0x000e220000000800 */
[----:B-123--:R-:W-:Y:S05]  /*65f0*/  @!P0 BRA `(.L_x_162) ;  /* 0x0000000000288947 */ /* 0x00efea0003800000 */
[----:B------:R-:W1:Y:S02]  /*6600*/  LDC R0, c[0x0][0x64c] ;  /* 0x00019300ff007b82 */ /* 0x000e640000000800 */
[----:B-1----:R-:W-:-:S05]  /*6610*/  IADD3 R3, P0, R15, R0, RZ ;  /* 0x000000000f037210 */ /* 0x002fca0007f1e0ff */
        /* <DEDUP_REMOVED lines=8> */
.L_x_162:
[----:B------:R-:W-:Y:S01]  /*66a0*/  ISETP.NE.AND P0, PT, R2, 0x1, PT ;  /* 0x000000010200780c */ /* 0x000fe20003f05270 */
[----:B------:R-:W-:Y:S01]  /*66b0*/  IMAD.MOV R14, RZ, RZ, -R14 ;  /* 0x000000ffff0e7224 */ /* 0x000fe200078e0a0e */
[----:B------:R-:W-:Y:S02]  /*66c0*/  SHF.R.U64 R0, R4, R20, R5 ;  /* 0x0000001404007219 */ /* 0x000fe40000001205 */
[----:B------:R-:W-:Y:S02]  /*66d0*/  LOP3.LUT R3, R13, R100, RZ, 0xc0, !PT ;  /* 0x000000640d037212 */ /* 0x000fe400078ec0ff */
[----:B------:R-:W-:Y:S01]  /*66e0*/  LOP3.LUT R5, R10, R99, RZ, 0xc0, !PT ;  /* 0x000000630a057212 */ /* 0x000fe200078ec0ff */
[----:B------:R-:W-:Y:S02]  /*66f0*/  IMAD.MOV R4, RZ, RZ, -R0 ;  /* 0x000000ffff047224 */ /* 0x000fe400078e0a00 */
[----:B------:R-:W-:Y:S02]  /*6700*/  IMAD R3, R96, R0, R3 ;  /* 0x0000000060037224 */ /* 0x000fe400078e0203 */
[----:B----4-:R-:W-:-:S02]  /*6710*/  IMAD R0, R4, R26, R15 ;  /* 0x0000001a04007224 */ /* 0x010fc400078e020f */
[----:B------:R-:W-:Y:S02]  /*6720*/  @P0 IMAD R22, R21, R14, R18 ;  /* 0x0000000e15160224 */ /* 0x000fe400078e0212 */
[----:B------:R-:W-:Y:S02]  /*6730*/  IMAD.MOV.U32 R4, RZ, RZ, 0x1 ;  /* 0x00000001ff047424 */ /* 0x000fe400078e00ff */
[----:B0-----:R-:W-:Y:S02]  /*6740*/  IMAD R22, R3, R27, R22 ;  /* 0x0000001b03167224 */ /* 0x001fe400078e0216 */
[----:B------:R-:W-:Y:S01]  /*6750*/  IMAD R3, R0, R28, R5 ;  /* 0x0000001c00037224 */ /* 0x000fe200078e0205 */
[----:B------:R-:W-:-:S04]  /*6760*/  PRMT R0, R4, 0x7610, R0 ;  /* 0x0000761004007816 */ /* 0x000fc80000000000 */
[----:B------:R-:W-:Y:S02]  /*6770*/  SEL R18, R3, R22, !P0 ;  /* 0x0000001603127207 */ /* 0x000fe40004000000 */
[----:B------:R-:W-:-:S07]  /*6780*/  SEL R22, R22, R3, !P0 ;  /* 0x0000000316167207 */ /* 0x000fce0004000000 */
.L_x_160:
[----:B------:R-:W-:Y:S01]  /*6790*/  LOP3.LUT P0, RZ, R0, 0xff, RZ, 0xc0, !PT ;  /* 0x000000ff00ff7812 */ /* 0x000fe2000780c0ff */
[----:B------:R-:W-:Y:S01]  /*67a0*/  UIMAD.WIDE.U32 UR4, UR38, 0x38e38e39, URZ ;  /* 0x38e38e39260478a5 */ /* 0x000fe2000f8e003f */
[----:B------:R-:W-:-:S03]  /*67b0*/  LOP3.LUT R103, R103, 0x1, RZ, 0x3c, !PT ;  /* 0x0000000167677812 */ /* 0x000fc600078e3cff */
[----:B------:R-:W-:-:S04]  /*67c0*/  USHF.R.U32.HI UR4, URZ, 0x1, UR5 ;  /* 0x000000013f047899 */ /* 0x000fc80008011605 */
[----:B------:R-:W-:-:S04]  /*67d0*/  UIMAD UR38, UR4, -0x9, UR38 ;  /* 0xfffffff7042678a4 */ /* 0x000fc8000f8e0226 */
[----:B------:R-:W-:Y:S08]  /*67e0*/  @P0 BRA `(.L_x_163) ;  /* 0xffffffac00800947 */ /* 0x000ff0000383ffff */
[----:B------:R-:W-:Y:S05]  /*67f0*/  EXIT ;  /* 0x000000000000794d */ /* 0x000fea0003800000 */
.L_x_14:
[----:B------:R-:W-:-:S08]  /*6800*/  ISETP.NE.AND P0, PT, R14, RZ, PT ;  /* 0x000000ff0e00720c */ /* 0x000fd00003f05270 */
[----:B0-----:R-:W0:-:S00]  /*6810*/  USETMAXREG.DEALLOC.CTAPOOL 0x28 ;  /* 0x00000028000079c8 */ /* 0x001e0000080e0500 */
[----:B------:R-:W-:Y:S05]  /*6820*/  @P0 EXIT ;  /* 0x000000000000094d */ /* 0x000fea0003800000 */
[----:B0-----:R-:W-:Y:S01]  /*6830*/  LOP3.LUT P0, RZ, R3, 0xff, RZ, 0xc0, !PT ;  /* 0x000000ff03ff7812 */ /* 0x001fe2000780c0ff */
[----:B------:R-:W-:Y:S02]  /*6840*/  IMAD.MOV.U32 R3, RZ, RZ, 0x1 ;  /* 0x00000001ff037424 */ /* 0x000fe400078e00ff */
[----:B------:R-:W-:-:S10]  /*6850*/  IMAD.MOV.U32 R8, RZ, RZ, RZ ;  /* 0x000000ffff087224 */ /* 0x000fd400078e00ff */
[----:B------:R-:W-:Y:S05]  /*6860*/  @!P0 BRA `(.L_x_164) ;  /* 0x0000000c000c8947 */ /* 0x000fea0003800000 */
[----:B------:R-:W-:Y:S01]  /*6870*/  LOP3.LUT P0, RZ, R4, 0x1f, RZ, 0xc0, !PT ;  /* 0x0000001f04ff7812 */ /* 0x000fe2000780c0ff */
[----:B------:R-:W-:Y:S01]  /*6880*/  ULDC UR5, c[0x0][0x658] ;  /* 0x0001960000057ab9 */ /* 0x000fe20000000800 */
[----:B------:R-:W-:Y:S01]  /*6890*/  UMOV UR6, 0xffffffff ;  /* 0xffffffff00067882 */ /* 0x000fe20000000000 */
[----:B------:R-:W-:Y:S01]  /*68a0*/  BSSY B0, `(.L_x_164) ;  /* 0x00000bf000007945 */ /* 0x000fe20003800000 */
[----:B------:R-:W-:Y:S01]  /*68b0*/  USHF.L.U32 UR6, UR6, UR5, URZ ;  /* 0x0000000506067299 */ /* 0x000fe2000800063f */
[C---:B------:R-:W-:Y:S01]  /*68c0*/  ISETP.NE.AND P2, PT, R5.reuse, RZ, PT ;  /* 0x000000ff0500720c */ /* 0x040fe20003f45270 */
[----:B------:R-:W-:Y:S01]  /*68d0*/  IMAD.MOV.U32 R10, RZ, RZ, 0x1 ;  /* 0x00000001ff0a7424 */ /* 0x000fe200078e00ff */
[----:B------:R-:W-:Y:S01]  /*68e0*/  ISETP.NE.OR P0, PT, R5, RZ, !P0 ;  /* 0x000000ff0500720c */ /* 0x000fe20004705670 */
[----:B------:R-:W-:Y:S01]  /*68f0*/  IMAD.MOV.U32 R3, RZ, RZ, 0x1 ;  /* 0x00000001ff037424 */ /* 0x000fe200078e00ff */
[----:B------:R-:W-:Y:S01]  /*6900*/  LOP3.LUT R9, R23, 0x2, RZ, 0xfc, !PT ;  /* 0x0000000217097812 */ /* 0x000fe200078efcff */
[----:B------:R-:W-:Y:S01]  /*6910*/  IMAD.MOV.U32 R8, RZ, RZ, RZ ;  /* 0x000000ffff087224 */ /* 0x000fe200078e00ff */
[----:B------:R-:W-:Y:S01]  /*6920*/  ULDC UR4, c[0x0][0x600] ;  /* 0x0001800000047ab9 */ /* 0x000fe20000000800 */
[----:B------:R-:W-:Y:S01]  /*6930*/  UMOV UR7, 0x1 ;  /* 0x0000000100077882 */ /* 0x000fe20000000000 */
[----:B------:R-:W-:-:S02]  /*6940*/  UIADD3 UR19, UR40, 0x1, URZ ;  /* 0x0000000128137890 */ /* 0x000fc4000fffe03f */
[----:B------:R-:W-:Y:S02]  /*6950*/  UIADD3 UR15, UR4, -0x1, URZ ;  /* 0xffffffff040f7890 */ /* 0x000fe4000fffe03f */
[----:B------:R-:W-:Y:S02]  /*6960*/  USHF.L.U32 UR17, UR7, UR5, URZ ;  /* 0x0000000507117299 */ /* 0x000fe4000800063f */
[----:B------:R-:W-:Y:S01]  /*6970*/  ULOP3.LUT UR16, URZ, UR6, URZ, 0x33, !UPT ;  /* 0x000000063f107292 */ /* 0x000fe2000f8e333f */
[----:B------:R-:W-:-:S11]  /*6980*/  ULDC.64 UR20, c[0x0][0x198] ;  /* 0x0000660000147ab9 */ /* 0x000fd60000000a00 */
.L_x_176:
[----:B------:R-:W-:-:S03]  /*6990*/  UMOV UR4, 0xffffffff ;  /* 0xffffffff00047882 */ /* 0x000fc60000000000 */
[----:B------:R-:W-:Y:S05]  /*69a0*/  BRA.DIV UR4, `(.L_x_165) ;  /* 0x00000012048c7947 */ /* 0x000fea000b800000 */
[----:B------:R-:W-:-:S13]  /*69b0*/  ELECT P6, URZ, PT ;  /* 0x00000000003f782f */ /* 0x000fda00038c0000 */
.L_x_194:
[----:B------:R-:W0:Y:S01]  /*69c0*/  LDC R4, c[0x0][0x28c] ;  /* 0x0000a300ff047b82 */ /* 0x000e220000000800 */
[----:B------:R-:W-:Y:S01]  /*69d0*/  BSSY B1, `(.L_x_166) ;  /* 0x0000037000017945 */ /* 0x000fe20003800000 */
[----:B0-----:R-:W-:-:S13]  /*69e0*/  ISETP.LT.OR P6, PT, R4, 0x1, !P6 ;  /* 0x000000010400780c */ /* 0x001fda00077c1670 */
[----:B------:R-:W-:Y:S05]  /*69f0*/  @P6 BRA `(.L_x_167) ;  /* 0x0000000000d06947 */ /* 0x000fea0003800000 */
[----:B------:R-:W-:Y:S02]  /*6a00*/  IMAD.SHL.U32 R18, R18, 0x80, RZ ;  /* 0x0000008012127824 */ /* 0x000fe400078e00ff */
[----:B------:R-:W-:Y:S02]  /*6a10*/  IMAD.SHL.U32 R22, R22, 0x40, RZ ;  /* 0x0000004016167824 */ /* 0x000fe400078e00ff */
[----:B------:R-:W-:Y:S02]  /*6a20*/  IMAD.MOV.U32 R13, RZ, RZ, RZ ;  /* 0x000000ffff0d7224 */ /* 0x000fe400078e00ff */
[----:B------:R-:W-:Y:S02]  /*6a30*/  IMAD.U32 R14, RZ, RZ, UR19 ;  /* 0x00000013ff0e7e24 */ /* 0x000fe4000f8e00ff */
[----:B------:R-:W-:Y:S02]  /*6a40*/  IMAD.MOV.U32 R4, RZ, RZ, R3 ;  /* 0x000000ffff047224 */ /* 0x000fe400078e0003 */
[----:B------:R-:W-:-:S07]  /*6a50*/  IMAD.MOV.U32 R5, RZ, RZ, R8 ;  /* 0x000000ffff057224 */ /* 0x000fce00078e0008 */
.L_x_171:
[----:B------:R-:W0:Y:S01]  /*6a60*/  S2R R7, SR_CgaCtaId ;  /* 0x0000000000077919 */ /* 0x000e220000008800 */
[----:B------:R-:W-:-:S04]  /*6a70*/  MOV R6, 0x400 ;  /* 0x0000040000067802 */ /* 0x000fc80000000f00 */
[----:B0-----:R-:W-:Y:S02]  /*6a80*/  LEA R12, R7, R6, 0x18 ;  /* 0x00000006070c7211 */ /* 0x001fe400078ec0ff */
[----:B------:R-:W-:Y:S01]  /*6a90*/  SHF.L.U32 R6, R4, 0x1f, RZ ;  /* 0x0000001f04067819 */ /* 0x000fe200000006ff */
[----:B------:R-:W0:Y:S02]  /*6aa0*/  @!P2 LDC R7, c[0x0][0x500] ;  /* 0x00014000ff07ab82 */ /* 0x000e240000000800 */
[----:B------:R-:W-:-:S04]  /*6ab0*/  IMAD R11, R5, 0x8, R12 ;  /* 0x00000008050b7824 */ /* 0x000fc800078e020c */
[----:B------:R-:W1:Y:S02]  /*6ac0*/  SYNCS.PHASECHK.TRANS64.TRYWAIT P1, [R11+URZ+0x48], R6 ;  /* 0x000048060b0075a7 */ /* 0x000e64000802017f */
[----:B-1----:R-:W-:Y:S05]  /*6ad0*/  @!P1 BRA `(.L_x_168) ;  /* 0x0000001000609947 */ /* 0x002fea0003800000 */
.L_x_195:
[----:B-1----:R-:W-:Y:S01]  /*6ae0*/  PRMT R6, R9, 0x9910, RZ ;  /* 0x0000991009067816 */ /* 0x002fe200000000ff */
[----:B0-----:R0:W-:Y:S03]  /*6af0*/  @!P2 SYNCS.ARRIVE.TRANS64 RZ, [R11+URZ], R7 ;  /* 0x000000070bffa9a7 */ /* 0x0011e6000800003f */
[----:B------:R-:W-:-:S13]  /*6b00*/  ISETP.NE.AND P1, PT, R6, 0x2, PT ;  /* 0x000000020600780c */ /* 0x000fda0003f25270 */
[----:B0-----:R-:W-:Y:S05]  /*6b10*/  @P1 BRA `(.L_x_169) ;  /* 0x0000000000041947 */ /* 0x001fea0003800000 */
[----:B------:R-:W-:Y:S01]  /*6b20*/  BPT.TRAP 0x1 ;  /* 0x000000040000795c */ /* 0x000fe20000300000 */
.L_x_169:
[----:B------:R-:W-:Y:S05]  /*6b30*/  @P0 BRA `(.L_x_170) ;  /* 0x0000000000040947 */ /* 0x000fea0003800000 */
[----:B------:R-:W-:Y:S01]  /*6b40*/  BPT.TRAP 0x1 ;  /* 0x000000040000795c */ /* 0x000fe20000300000 */
.L_x_170:
[--C-:B------:R-:W-:Y:S01]  /*6b50*/  IMAD R6, R5, 0x2000, R12.reuse ;  /* 0x0000200005067824 */ /* 0x100fe200078e020c */
[----:B------:R-:W-:Y:S01]  /*6b60*/  R2UR UR9, R11 ;  /* 0x000000000b0972ca */ /* 0x000fe200000e0000 */
[C---:B------:R-:W-:Y:S01]  /*6b70*/  IMAD R12, R5.reuse, 0x4000, R12 ;  /* 0x00004000050c7824 */ /* 0x040fe200078e020c */
[----:B------:R-:W-:Y:S01]  /*6b80*/  UIADD3 UR4, UP0, UR20, 0xf0, URZ ;  /* 0x000000f014047890 */ /* 0x000fe2000ff1e03f */
[----:B------:R-:W-:Y:S01]  /*6b90*/  VIADD R14, R14, 0xffffffff ;  /* 0xffffffff0e0e7836 */ /* 0x000fe20000000000 */
[----:B------:R-:W-:Y:S01]  /*6ba0*/  R2UR UR5, R6 ;  /* 0x00000000060572ca */ /* 0x000fe200000e0000 */
[----:B------:R-:W-:Y:S01]  /*6bb0*/  UIADD3 UR22, UP1, UR20, 0x1f0, URZ ;  /* 0x000001f014167890 */ /* 0x000fe2000ff3e03f */
[----:B------:R-:W-:Y:S01]  /*6bc0*/  R2UR UR8, R12 ;  /* 0x000000000c0872ca */ /* 0x000fe200000e0000 */
[----:B------:R-:W-:Y:S01]  /*6bd0*/  VIADD R5, R5, 0x1 ;  /* 0x0000000105057836 */ /* 0x000fe20000000000 */
[----:B------:R-:W-:Y:S01]  /*6be0*/  R2UR UR11, R22 ;  /* 0x00000000160b72ca */ /* 0x000fe200000e0000 */
[----:B------:R-:W-:Y:S01]  /*6bf0*/  UIADD3.X UR23, URZ, UR21, URZ, UP1, !UPT ;  /* 0x000000153f177290 */ /* 0x000fe20008ffe43f */
[----:B------:R-:W-:Y:S01]  /*6c00*/  R2UR UR10, R13 ;  /* 0x000000000d0a72ca */ /* 0x000fe200000e0000 */
[----:B------:R-:W-:Y:S01]  /*6c10*/  UMOV UR6, 0x0 ;  /* 0x0000000000067882 */ /* 0x000fe20000000000 */
[----:B------:R-:W-:Y:S01]  /*6c20*/  R2UR UR12, R19 ;  /* 0x00000000130c72ca */ /* 0x000fe200000e0000 */
[----:B------:R-:W-:Y:S01]  /*6c30*/  UMOV UR7, 0x10000000 ;  /* 0x1000000000077882 */ /* 0x000fe20000000000 */
[----:B------:R-:W-:Y:S01]  /*6c40*/  R2UR UR18, R18 ;  /* 0x00000000121272ca */ /* 0x000fe200000e0000 */
[----:B------:R-:W-:Y:S01]  /*6c50*/  VIADD R13, R13, 0x40 ;  /* 0x000000400d0d7836 */ /* 0x000fe20000000000 */
[----:B------:R-:W-:Y:S01]  /*6c60*/  ISETP.GT.AND P3, PT, R14, 0x1, PT ;  /* 0x000000010e00780c */ /* 0x000fe20003f64270 */
[----:B------:R-:W-:Y:S01]  /*6c70*/  UIADD3 UR13, UR5, 0x180, URZ ;  /* 0x00000180050d7890 */ /* 0x000fe2000fffe03f */
[----:B------:R-:W-:Y:S01]  /*6c80*/  ISETP.NE.AND P1, PT, R5, 0x9, PT ;  /* 0x000000090500780c */ /* 0x000fe20003f25270 */
[----:B------:R-:W-:-:S02]  /*6c90*/  UIADD3.X UR5, URZ, UR21, URZ, UP0, !UPT ;  /* 0x000000153f057290 */ /* 0x000fc400087fe43f */
[----:B------:R-:W-:Y:S01]  /*6ca0*/  UIADD3 UR14, UR8, 0x12180, URZ ;  /* 0x00012180080e7890 */ /* 0x000fe2000fffe03f */
[----:B------:R-:W-:Y:S02]  /*6cb0*/  SEL R7, RZ, 0x1, P1 ;  /* 0x00000001ff077807 */ /* 0x000fe40000800000 */
[----:B------:R-:W-:Y:S01]  /*6cc0*/  UMOV UR8, UR13 ;  /* 0x0000000d00087c82 */ /* 0x000fe20008000000 */
[----:B------:R-:W-:Y:S02]  /*6cd0*/  SEL R5, R5, RZ, P1 ;  /* 0x000000ff05057207 */ /* 0x000fe40000800000 */
[----:B------:R-:W-:Y:S01]  /*6ce0*/  LOP3.LUT R4, R4, R7, RZ, 0x3c, !PT ;  /* 0x0000000704047212 */ /* 0x000fe200078e3cff */
[----:B------:R0:W-:Y:S02]  /*6cf0*/  UTMALDG.3D [UR8], [UR4], desc[UR6] ;  /* 0x00000608040075b4 */ /* 0x0001e40008011000 */
[----:B0-----:R-:W-:Y:S01]  /*6d00*/  UMOV UR8, UR14 ;  /* 0x0000000e00087c82 */ /* 0x001fe20008000000 */
[----:B------:R-:W-:-:S02]  /*6d10*/  UMOV UR11, UR18 ;  /* 0x00000012000b7c82 */ /* 0x000fc40008000000 */
[----:B------:R0:W-:Y:S02]  /*6d20*/  UTMALDG.3D [UR8], [UR22], desc[UR6] ;  /* 0x00000608160075b4 */ /* 0x0001e40008011000 */
[----:B0-----:R-:W-:Y:S05]  /*6d30*/  @P3 BRA `(.L_x_171) ;  /* 0xfffffffc00483947 */ /* 0x001fea000383ffff */
.L_x_167:
[----:B------:R-:W-:Y:S05]  /*6d40*/  BSYNC B1 ;  /* 0x0000000000017941 */ /* 0x000fea0003800000 */
.L_x_166:
[----:B------:R-:W2:Y:S01]  /*6d50*/  LDL.64 R20, [R1] ;  /* 0x0000000001147983 */ /* 0x000ea20000100a00 */
[----:B------:R-:W-:Y:S01]  /*6d60*/  LOP3.LUT P4, RZ, R10, 0xff, RZ, 0xc0, !PT ;  /* 0x000000ff0aff7812 */ /* 0x000fe2000788c0ff */
[----:B------:R-:W-:Y:S01]  /*6d70*/  VIADD R7, R8, UR40 ;  /* 0x0000002808077c36 */ /* 0x000fe20008000000 */
[----:B------:R-:W-:Y:S01]  /*6d80*/  ULDC.64 UR4, c[0x0][0x650] ;  /* 0x0001940000047ab9 */ /* 0x000fe20000000a00 */
[----:B------:R-:W-:Y:S01]  /*6d90*/  IMAD.U32 R8, RZ, RZ, UR40 ;  /* 0x00000028ff087e24 */ /* 0x000fe2000f8e00ff */
[----:B------:R-:W-:Y:S01]  /*6da0*/  UISETP.GE.U32.AND UP0, UPT, UR40, 0x9, UPT ;  /* 0x000000092800788c */ /* 0x000fe2000bf06070 */
[----:B------:R-:W-:Y:S01]  /*6db0*/  BSSY B1, `(.L_x_172) ;  /* 0x000006b000017945 */ /* 0x000fe20003800000 */
[----:B------:R-:W-:Y:S01]  /*6dc0*/  ISETP.GT.U32.AND P1, PT, R7, 0x8, PT ;  /* 0x000000080700780c */ /* 0x000fe20003f24070 */
[----:B------:R-:W-:Y:S01]  /*6dd0*/  IMAD.MOV.U32 R22, RZ, RZ, -0x1 ;  /* 0xffffffffff167424 */ /* 0x000fe200078e00ff */
[----:B------:R-:W-:Y:S01]  /*6de0*/  PRMT R10, RZ, 0x7610, R10 ;  /* 0x00007610ff0a7816 */ /* 0x000fe2000000000a */
[----:B------:R-:W-:Y:S01]  /*6df0*/  IMAD.MOV.U32 R18, RZ, RZ, -0x1 ;  /* 0xffffffffff127424 */ /* 0x000fe200078e00ff */
[----:B------:R-:W-:Y:S01]  /*6e00*/  ISETP.LT.U32.AND P1, PT, R8, 0x9, P1 ;  /* 0x000000090800780c */ /* 0x000fe20000f21070 */
[----:B------:R-:W-:Y:S01]  /*6e10*/  IMAD.MOV.U32 R19, RZ, RZ, -0x1 ;  /* 0xffffffffff137424 */ /* 0x000fe200078e00ff */
[----:B------:R-:W-:Y:S01]  /*6e20*/  PLOP3.LUT P3, PT, PT, PT, UP0, 0x80, 0x0 ;  /* 0x000000000000781c */ /* 0x000fe20003f6f008 */
[----:B------:R-:W0:Y:S01]  /*6e30*/  @P4 S2R R5, SR_CgaCtaId ;  /* 0x0000000000054919 */ /* 0x000e220000008800 */
[----:B------:R-:W-:-:S04]  /*6e40*/  @P4 MOV R4, 0x400 ;  /* 0x0000040000044802 */ /* 0x000fc80000000f00 */
[----:B0-----:R-:W-:Y:S01]  /*6e50*/  @P4 LEA R6, R5, R4, 0x18 ;  /* 0x0000000405064211 */ /* 0x001fe200078ec0ff */
[----:B------:R-:W-:Y:S01]  /*6e60*/  IMAD.WIDE.U32 R4, R7, 0x38e38e39, RZ ;  /* 0x38e38e3907047825 */ /* 0x000fe200078e00ff */
[----:B------:R-:W-:Y:S02]  /*6e70*/  SEL R4, RZ, 0x1, !P1 ;  /* 0x00000001ff047807 */ /* 0x000fe40004800000 */
[----:B------:R0:W-:Y:S02]  /*6e80*/  @P4 SYNCS.ARRIVE.TRANS64.A1T0 RZ, [R6+URZ+0xc8], RZ ;  /* 0x0000c8ff06ff49a7 */ /* 0x0001e4000810003f */
[----:B------:R-:W-:Y:S02]  /*6e90*/  LOP3.LUT R3, R3, R4, RZ, 0x3c, !PT ;  /* 0x0000000403037212 */ /* 0x000fe400078e3cff */
[----:B------:R-:W-:Y:S02]  /*6ea0*/  PRMT R4, RZ, 0x7610, R4 ;  /* 0x00007610ff047816 */ /* 0x000fe40000000004 */
[----:B0-----:R-:W-:-:S04]  /*6eb0*/  SHF.R.U32.HI R6, RZ, 0x1, R5 ;  /* 0x00000001ff067819 */ /* 0x001fc80000011605 */
[----:B------:R-:W-:Y:S01]  /*6ec0*/  @P3 LOP3.LUT R3, R3, 0x1, R6, 0x78, !PT ;  /* 0x0000000103033812 */ /* 0x000fe200078e7806 */
[----:B------:R-:W-:Y:S01]  /*6ed0*/  IMAD R8, R6, -0x9, R7 ;  /* 0xfffffff706087824 */ /* 0x000fe200078e0207 */
[----:B--2---:R-:W-:-:S04]  /*6ee0*/  IADD3 R16, P4, R16, R20, RZ ;  /* 0x0000001410107210 */ /* 0x004fc80007f9e0ff */
[----:B------:R-:W-:Y:S01]  /*6ef0*/  ISETP.GE.U32.AND P1, PT, R16, UR4, PT ;  /* 0x0000000410007c0c */ /* 0x000fe2000bf26070 */
[----:B------:R-:W-:-:S05]  /*6f00*/  IMAD.X R17, R17, 0x1, R0, P4 ;  /* 0x0000000111117824 */ /* 0x000fca00020e0600 */
[----:B------:R-:W-:-:S13]  /*6f10*/  ISETP.GE.U32.AND.EX P1, PT, R17, UR5, PT, P1 ;  /* 0x0000000511007c0c */ /* 0x000fda000bf26110 */
[----:B------:R-:W-:Y:S05]  /*6f20*/  @P1 BRA `(.L_x_173) ;  /* 0x00000004004c1947 */ /* 0x000fea0003800000 */
[----:B------:R-:W0:Y:S01]  /*6f30*/  S2R R12, SR_CTAID.X ;  /* 0x00000000000c7919 */ /* 0x000e220000002500 */
[----:B------:R-:W-:Y:S01]  /*6f40*/  ULDC.64 UR4, c[0x0][0x628] ;  /* 0x00018a0000047ab9 */ /* 0x000fe20000000a00 */
[----:B------:R-:W1:Y:S01]  /*6f50*/  LDC R13, c[0x0][0x144] ;  /* 0x00005100ff0d7b82 */ /* 0x000e620000000800 */
[----:B------:R-:W-:Y:S01]  /*6f60*/  ISETP.NE.U32.AND P1, PT, RZ, UR4, PT ;  /* 0x00000004ff007c0c */ /* 0x000fe2000bf25070 */
[----:B------:R-:W2:Y:S01]  /*6f70*/  S2R R11, SR_CTAID.Y ;  /* 0x00000000000b7919 */ /* 0x000ea20000002600 */
[----:B------:R-:W-:Y:S01]  /*6f80*/  ULDC UR6, c[0x0][0x150] ;  /* 0x0000540000067ab9 */ /* 0x000fe20000000800 */
[----:B------:R-:W-:Y:S01]  /*6f90*/  ULDC UR7, c[0x0][0x630] ;  /* 0x00018c0000077ab9 */ /* 0x000fe20000000800 */
[----:B------:R-:W-:Y:S01]  /*6fa0*/  ISETP.NE.AND.EX P1, PT, RZ, UR5, PT, P1 ;  /* 0x00000005ff007c0c */ /* 0x000fe2000bf25310 */
[----:B------:R-:W-:Y:S01]  /*6fb0*/  IMAD.MOV.U32 R4, RZ, RZ, R16 ;  /* 0x000000ffff047224 */ /* 0x000fe200078e0010 */
[----:B0-----:R-:W-:-:S05]  /*6fc0*/  I2FP.F32.U32 R5, R12 ;  /* 0x0000000c00057245 */ /* 0x001fca0000201000 */
[----:B------:R-:W-:Y:S01]  /*6fd0*/  FMUL R14, R5, UR6 ;  /* 0x00000006050e7c20 */ /* 0x000fe20008400000 */
[----:B------:R-:W-:-:S05]  /*6fe0*/  IMAD.MOV.U32 R5, RZ, RZ, R17 ;  /* 0x000000ffff057224 */ /* 0x000fca00078e0011 */
[----:B--2---:R-:W-:Y:S05]  /*6ff0*/  @!P1 BRA `(.L_x_174) ;  /* 0x0000000000289947 */ /* 0x004fea0003800000 */
[----:B------:R-:W-:Y:S02]  /*7000*/  ULDC UR6, c[0x0][0x634] ;  /* 0x00018d0000067ab9 */ /* 0x000fe40000000800 */
[----:B------:R-:W-:-:S05]  /*7010*/  IADD3 R5, P1, R16, UR6, RZ ;  /* 0x0000000610057c10 */ /* 0x000fca000ff3e0ff */
[----:B------:R-:W-:-:S04]  /*7020*/  IMAD.X R15, RZ, RZ, R17, P1 ;  /* 0x000000ffff0f7224 */ /* 0x000fc800008e0611 */
[----:B------:R-:W-:-:S04]  /*7030*/  IMAD.WIDE.U32 R6, R15, UR4, RZ ;  /* 0x000000040f067c25 */ /* 0x000fc8000f8e00ff */
[----:B------:R-:W-:-:S04]  /*7040*/  IMAD.WIDE.U32 R6, P1, R5, UR5, R6 ;  /* 0x0000000505067c25 */ /* 0x000fc8000f820006 */
[----:B------:R-:W-:-:S04]  /*7050*/  IMAD.WIDE.U32 R4, R5, UR4, RZ ;  /* 0x0000000405047c25 */ /* 0x000fc8000f8e00ff */
[----:B------:R-:W-:Y:S01]  /*7060*/  IMAD.MOV.U32 R4, RZ, RZ, R7 ;  /* 0x000000ffff047224 */ /* 0x000fe200078e0007 */
[----:B------:R-:W-:Y:S01]  /*7070*/  IADD3 RZ, P3, R5, R6, RZ ;  /* 0x0000000605ff7210 */ /* 0x000fe20007f7e0ff */
[----:B------:R-:W-:-:S04]  /*7080*/  IMAD.X R5, RZ, RZ, RZ, P1 ;  /* 0x000000ffff057224 */ /* 0x000fc800008e06ff */
[----:B------:R-:W-:-:S08]  /*7090*/  IMAD.WIDE.U32.X R4, R15, UR5, R4, P3 ;  /* 0x000000050f047c25 */ /* 0x000fd000098e0404 */
.L_x_174:
[--C-:B------:R-:W-:Y:S01]  /*70a0*/  SHF.R.U64 R19, R4, UR7, R5.reuse ;  /* 0x0000000704137c19 */ /* 0x100fe20008001205 */
[----:B------:R-:W0:Y:S01]  /*70b0*/  F2I.U32.TRUNC.NTZ R14, R14 ;  /* 0x0000000e000e7305 */ /* 0x000e22000020f000 */
[----:B------:R-:W-:Y:S01]  /*70c0*/  SHF.R.U32.HI R4, RZ, UR7, R5 ;  /* 0x00000007ff047c19 */ /* 0x000fe20008011605 */
[----:B------:R-:W-:Y:S01]  /*70d0*/  ULDC.64 UR4, c[0x0][0x620] ;  /* 0x0001880000047ab9 */ /* 0x000fe20000000a00 */
[----:B------:R-:W-:Y:S01]  /*70e0*/  IADD3 R7, P1, RZ, -R19, RZ ;  /* 0x80000013ff077210 */ /* 0x000fe20007f3e0ff */
[----:B------:R-:W-:Y:S01]  /*70f0*/  ULDC.64 UR6, c[0x0][0x640] ;  /* 0x0001900000067ab9 */ /* 0x000fe20000000a00 */
[----:B------:R-:W2:Y:S03]  /*7100*/  LDC R18, c[0x0][0x148] ;  /* 0x00005200ff127b82 */ /* 0x000ea60000000800 */
[----:B------:R-:W-:Y:S01]  /*7110*/  IMAD.X R4, RZ, RZ, ~R4, P1 ;  /* 0x000000ffff047224 */ /* 0x000fe200008e0e04 */
[----:B------:R-:W-:-:S03]  /*7120*/  ISETP.NE.U32.AND P1, PT, RZ, UR6, PT ;  /* 0x00000006ff007c0c */ /* 0x000fc6000bf25070 */
[----:B------:R-:W-:Y:S01]  /*7130*/  IMAD R6, R4, UR4, RZ ;  /* 0x0000000404067c24 */ /* 0x000fe2000f8e02ff */
[----:B------:R-:W-:Y:S01]  /*7140*/  ISETP.NE.AND.EX P1, PT, RZ, UR7, PT, P1 ;  /* 0x00000007ff007c0c */ /* 0x000fe2000bf25310 */
[----:B------:R-:W-:Y:S01]  /*7150*/  IMAD.WIDE.U32 R4, R7, UR4, R16 ;  /* 0x0000000407047c25 */ /* 0x000fe2000f8e0010 */
[----:B------:R-:W-:-:S03]  /*7160*/  ULDC UR4, c[0x0][0x618] ;  /* 0x0001860000047ab9 */ /* 0x000fc60000000800 */
[----:B------:R-:W-:Y:S01]  /*7170*/  IMAD R7, R7, UR5, R6 ;  /* 0x0000000507077c24 */ /* 0x000fe2000f8e0206 */
[----:B------:R-:W-:Y:S01]  /*7180*/  ULDC UR5, c[0x0][0x154] ;  /* 0x0000550000057ab9 */ /* 0x000fe20000000800 */
[----:B0-----:R-:W-:Y:S02]  /*7190*/  IMAD.MOV R6, RZ, RZ, -R14 ;  /* 0x000000ffff067224 */ /* 0x001fe400078e0a0e */
[----:B------:R-:W-:Y:S02]  /*71a0*/  IMAD.IADD R5, R5, 0x1, R7 ;  /* 0x0000000105057824 */ /* 0x000fe400078e0207 */
[----:B-1----:R-:W-:Y:S01]  /*71b0*/  IMAD R12, R13, R6, R12 ;  /* 0x000000060d0c7224 */ /* 0x002fe200078e020c */
[----:B------:R-:W-:Y:S02]  /*71c0*/  I2FP.F32.U32 R6, R11 ;  /* 0x0000000b00067245 */ /* 0x000fe40000201000 */
[--C-:B------:R-:W-:Y:S02]  /*71d0*/  SHF.R.U64 R13, R4, UR4, R5.reuse ;  /* 0x00000004040d7c19 */ /* 0x100fe40008001205 */
[----:B------:R-:W-:Y:S01]  /*71e0*/  SHF.R.U32.HI R4, RZ, UR4, R5 ;  /* 0x00000004ff047c19 */ /* 0x000fe20008011605 */
[----:B------:R-:W-:Y:S01]  /*71f0*/  FMUL R6, R6, UR5 ;  /* 0x0000000506067c20 */ /* 0x000fe20008400000 */
[----:B------:R-:W-:-:S02]  /*7200*/  ULDC UR4, c[0x0][0x608] ;  /* 0x0001820000047ab9 */ /* 0x000fc40000000800 */
[--C-:B------:R-:W-:Y:S01]  /*7210*/  SHF.R.U64 R15, R13, UR4, R4.reuse ;  /* 0x000000040d0f7c19 */ /* 0x100fe20008001204 */
[----:B------:R0:W1:Y:S01]  /*7220*/  F2I.U32.TRUNC.NTZ R20, R6 ;  /* 0x0000000600147305 */ /* 0x000062000020f000 */
[----:B------:R-:W-:Y:S01]  /*7230*/  SHF.R.U32.HI R4, RZ, UR4, R4 ;  /* 0x00000004ff047c19 */ /* 0x000fe20008011604 */
[----:B------:R-:W-:-:S03]  /*7240*/  ULDC UR4, c[0x0][0x658] ;  /* 0x0001960000047ab9 */ /* 0x000fc60000000800 */
[--C-:B------:R-:W-:Y:S02]  /*7250*/  SHF.R.U64 R14, R15, UR4, R4.reuse ;  /* 0x000000040f0e7c19 */ /* 0x100fe40008001204 */
[----:B------:R-:W-:-:S03]  /*7260*/  SHF.R.U32.HI R21, RZ, UR4, R4 ;  /* 0x00000004ff157c19 */ /* 0x000fc60008011604 */
[----:B------:R-:W-:Y:S02]  /*7270*/  IMAD.MOV.U32 R4, RZ, RZ, R14 ;  /* 0x000000ffff047224 */ /* 0x000fe400078e000e */
[----:B------:R-:W-:Y:S01]  /*7280*/  IMAD.MOV.U32 R5, RZ, RZ, R21 ;  /* 0x000000ffff057224 */ /* 0x000fe200078e0015 */
[----:B0-----:R-:W-:Y:S06]  /*7290*/  @!P1 BRA `(.L_x_175) ;  /* 0x0000000000289947 */ /* 0x001fec0003800000 */
        /* <DEDUP_REMOVED lines=10> */
.L_x_175:
[----:B------:R-:W-:Y:S01]  /*7340*/  ISETP.NE.AND P1, PT, R2, 0x1, PT ;  /* 0x000000010200780c */ /* 0x000fe20003f25270 */
[----:B------:R-:W-:Y:S01]  /*7350*/  ULDC UR4, c[0x0][0x648] ;  /* 0x0001920000047ab9 */ /* 0x000fe20000000800 */
[----:B------:R-:W-:Y:S01]  /*7360*/  LOP3.LUT R15, R15, UR16, RZ, 0xc0, !PT ;  /* 0x000000100f0f7c12 */ /* 0x000fe2000f8ec0ff */
[----:B-1----:R-:W-:Y:S01]  /*7370*/  IMAD.MOV R20, RZ, RZ, -R20 ;  /* 0x000000ffff147224 */ /* 0x002fe200078e0a14 */
[----:B------:R-:W-:Y:S01]  /*7380*/  SHF.R.U64 R4, R4, UR4, R5 ;  /* 0x0000000404047c19 */ /* 0x000fe20008001205 */
[----:B------:R-:W-:Y:S01]  /*7390*/  ULDC UR4, c[0x0][0x638] ;  /* 0x00018e0000047ab9 */ /* 0x000fe20000000800 */
[----:B------:R-:W-:Y:S01]  /*73a0*/  LOP3.LUT R13, R13, UR15, RZ, 0xc0, !PT ;  /* 0x0000000f0d0d7c12 */ /* 0x000fe2000f8ec0ff */
[----:B------:R-:W-:Y:S02]  /*73b0*/  ULDC UR5, c[0x0][0x610] ;  /* 0x0001840000057ab9 */ /* 0x000fe40000000800 */
[----:B------:R-:W-:Y:S02]  /*73c0*/  IMAD.MOV R5, RZ, RZ, -R4 ;  /* 0x000000ffff057224 */ /* 0x000fe400078e0a04 */
[----:B------:R-:W-:-:S02]  /*73d0*/  IMAD R15, R4, UR17, R15 ;  /* 0x00000011040f7c24 */ /* 0x000fc4000f8e020f */
[----:B--2---:R-:W-:Y:S02]  /*73e0*/  @P1 IMAD R12, R18, R20, R11 ;  /* 0x00000014120c1224 */ /* 0x004fe400078e020b */
[----:B------:R-:W-:Y:S01]  /*73f0*/  IMAD R14, R5, UR4, R14 ;  /* 0x00000004050e7c24 */ /* 0x000fe2000f8e020e */
[----:B------:R-:W-:Y:S01]  /*7400*/  ULDC UR4, c[0x0][0x600] ;  /* 0x0001800000047ab9 */ /* 0x000fe20000000800 */
[----:B------:R-:W-:Y:S02]  /*7410*/  IMAD R12, R15, UR5, R12 ;  /* 0x000000050f0c7c24 */ /* 0x000fe4000f8e020c */
[----:B------:R-:W-:Y:S02]  /*7420*/  IMAD R5, R14, UR4, R13 ;  /* 0x000000040e057c24 */ /* 0x000fe4000f8e020d */
[----:B------:R-:W-:-:S03]  /*7430*/  IMAD.MOV.U32 R4, RZ, RZ, 0x1 ;  /* 0x00000001ff047424 */ /* 0x000fc600078e00ff */
[----:B------:R-:W-:Y:S02]  /*7440*/  SEL R18, R5, R12, !P1 ;  /* 0x0000000c05127207 */ /* 0x000fe40004800000 */
[----:B------:R-:W-:-:S07]  /*7450*/  SEL R22, R12, R5, !P1 ;  /* 0x000000050c167207 */ /* 0x000fce0004800000 */
.L_x_173:
[----:B------:R-:W-:Y:S05]  /*7460*/  BSYNC B1 ;  /* 0x0000000000017941 */ /* 0x000fea0003800000 */
.L_x_172:
[----:B------:R-:W-:-:S13]  /*7470*/  LOP3.LUT P1, RZ, R4, 0xff, RZ, 0xc0, !PT ;  /* 0x000000ff04ff7812 */ /* 0x000fda000782c0ff */
[----:B------:R-:W-:Y:S05]  /*7480*/  @P1 BRA `(.L_x_176) ;  /* 0xfffffff400401947 */ /* 0x000fea000383ffff */
[----:B------:R-:W-:Y:S05]  /*7490*/  BSYNC B0 ;  /* 0x0000000000007941 */ /* 0x000fea0003800000 */
.L_x_164:
[----:B------:R-:W-:-:S03]  /*74a0*/  UMOV UR4, 0xffffffff ;  /* 0xffffffff00047882 */ /* 0x000fc60000000000 */
[----:B------:R-:W-:Y:S05]  /*74b0*/  BRA.DIV UR4, `(.L_x_177) ;  /* 0x0000000604fc7947 */ /* 0x000fea000b800000 */
[----:B------:R-:W-:-:S13]  /*74c0*/  ELECT P6, URZ, PT ;  /* 0x00000000003f782f */ /* 0x000fda00038c0000 */
.L_x_198:
[----:B------:R-:W-:Y:S04]  /*74d0*/  BSSY B0, `(.L_x_178) ;  /* 0x0000058000007945 */ /* 0x000fe80003800000 */
[----:B------:R-:W-:Y:S05]  /*74e0*/  @!P6 BRA `(.L_x_179) ;  /* 0x000000040058e947 */ /* 0x000fea0003800000 */
[----:B------:R-:W-:-:S04]  /*74f0*/  LOP3.LUT R23, R23, 0x2, RZ, 0xfc, !PT ;  /* 0x0000000217177812 */ /* 0x000fc800078efcff */
[----:B------:R-:W-:-:S13]  /*7500*/  ISETP.NE.AND P0, PT, R23, 0x3, PT ;  /* 0x000000031700780c */ /* 0x000fda0003f05270 */
[----:B------:R-:W-:Y:S05]  /*7510*/  @!P0 BRA `(.L_x_180) ;  /* 0x0000000000048947 */ /* 0x000fea0003800000 */
[----:B------:R-:W-:Y:S01]  /*7520*/  BPT.TRAP 0x1 ;  /* 0x000000040000795c */ /* 0x000fe20000300000 */
.L_x_180:
[----:B------:R-:W0:Y:S01]  /*7530*/  S2R R5, SR_CgaCtaId ;  /* 0x0000000000057919 */ /* 0x000e220000008800 */
[----:B------:R-:W-:Y:S02]  /*7540*/  MOV R0, 0x400 ;  /* 0x0000040000007802 */ /* 0x000fe40000000f00 */
[----:B------:R-:W-:Y:S02]  /*7550*/  SHF.L.U32 R2, R3, 0x1f, RZ ;  /* 0x0000001f03027819 */ /* 0x000fe400000006ff */
[----:B0-----:R-:W-:-:S05]  /*7560*/  LEA R5, R5, R0, 0x18 ;  /* 0x0000000005057211 */ /* 0x001fca00078ec0ff */
[----:B------:R-:W-:-:S04]  /*7570*/  VIADD R5, R5, 0x48 ;  /* 0x0000004805057836 */ /* 0x000fc80000000000 */
[C---:B------:R-:W-:Y:S02]  /*7580*/  IMAD R7, R8.reuse, 0x8, R5 ;  /* 0x0000000808077824 */ /* 0x040fe400078e0205 */
[----:B------:R-:W-:Y:S02]  /*7590*/  VIADD R8, R8, 0x1 ;  /* 0x0000000108087836 */ /* 0x000fe40000000000 */
[----:B------:R-:W0:Y:S03]  /*75a0*/  SYNCS.PHASECHK.TRANS64.TRYWAIT P0, [R7+URZ], R2 ;  /* 0x00000002070075a7 */ /* 0x000e26000800017f */
[----:B------:R-:W-:-:S04]  /*75b0*/  ISETP.NE.AND P1, PT, R8, 0x9, PT ;  /* 0x000000090800780c */ /* 0x000fc80003f25270 */
[----:B------:R-:W-:Y:S02]  /*75c0*/  SEL R0, RZ, 0x1, P1 ;  /* 0x00000001ff007807 */ /* 0x000fe40000800000 */
[----:B------:R-:W-:Y:S02]  /*75d0*/  SEL R8, R8, RZ, P1 ;  /* 0x000000ff08087207 */ /* 0x000fe40000800000 */
[----:B------:R-:W-:-:S03]  /*75e0*/  LOP3.LUT R9, R3, R0, RZ, 0x3c, !PT ;  /* 0x0000000003097212 */ /* 0x000fc600078e3cff */
[----:B------:R-:W-:Y:S01]  /*75f0*/  IMAD R6, R8, 0x8, R5 ;  /* 0x0000000808067824 */ /* 0x000fe200078e0205 */
[----:B------:R-:W-:Y:S01]  /*7600*/  SHF.L.U32 R3, R9, 0x1f, RZ ;  /* 0x0000001f09037819 */ /* 0x000fe200000006ff */
[----:B0-----:R-:W-:Y:S06]  /*7610*/  @!P0 BRA `(.L_x_181) ;  /* 0x0000000400c48947 */ /* 0x001fec0003800000 */
.L_x_199:
[----:B------:R-:W1:Y:S01]  /*7620*/  SYNCS.PHASECHK.TRANS64.TRYWAIT P0, [R6+URZ], R3 ;  /* 0x00000003060075a7 */ /* 0x000e62000800017f */
[----:B------:R-:W-:-:S05]  /*7630*/  VIADD R0, R8, 0x1 ;  /* 0x0000000108007836 */ /* 0x000fca0000000000 */
[----:B------:R-:W-:-:S04]  /*7640*/  ISETP.NE.AND P1, PT, R0, 0x9, PT ;  /* 0x000000090000780c */ /* 0x000fc80003f25270 */
[----:B0-----:R-:W-:Y:S02]  /*7650*/  SEL R2, RZ, 0x1, P1 ;  /* 0x00000001ff027807 */ /* 0x001fe40000800000 */
[----:B------:R-:W-:Y:S02]  /*7660*/  SEL R0, R0, RZ, P1 ;  /* 0x000000ff00007207 */ /* 0x000fe40000800000 */
[----:B------:R-:W-:-:S03]  /*7670*/  LOP3.LUT R9, R9, R2, RZ, 0x3c, !PT ;  /* 0x0000000209097212 */ /* 0x000fc600078e3cff */
[----:B------:R-:W-:Y:S01]  /*7680*/  IMAD R7, R0, 0x8, R5 ;  /* 0x0000000800077824 */ /* 0x000fe200078e0205 */
[----:B------:R-:W-:Y:S01]  /*7690*/  SHF.L.U32 R4, R9, 0x1f, RZ ;  /* 0x0000001f09047819 */ /* 0x000fe200000006ff */
[----:B-1----:R-:W-:Y:S06]  /*76a0*/  @!P0 BRA `(.L_x_182) ;  /* 0x0000000400b48947 */ /* 0x002fec0003800000 */
.L_x_200:
[----:B------:R-:W1:Y:S01]  /*76b0*/  SYNCS.PHASECHK.TRANS64.TRYWAIT P0, [R7+URZ], R4 ;  /* 0x00000004070075a7 */ /* 0x000e62000800017f */
[----:B------:R-:W-:-:S05]  /*76c0*/  VIADD R0, R0, 0x1 ;  /* 0x0000000100007836 */ /* 0x000fca0000000000 */
[----:B------:R-:W-:-:S04]  /*76d0*/  ISETP.NE.AND P1, PT, R0, 0x9, PT ;  /* 0x000000090000780c */ /* 0x000fc80003f25270 */
[----:B------:R-:W-:Y:S02]  /*76e0*/  SEL R2, RZ, 0x1, P1 ;  /* 0x00000001ff027807 */ /* 0x000fe40000800000 */
[----:B------:R-:W-:Y:S02]  /*76f0*/  SEL R0, R0, RZ, P1 ;  /* 0x000000ff00007207 */ /* 0x000fe40000800000 */
[----:B------:R-:W-:-:S03]  /*7700*/  LOP3.LUT R9, R9, R2, RZ, 0x3c, !PT ;  /* 0x0000000209097212 */ /* 0x000fc600078e3cff */
[----:B0-----:R-:W-:Y:S01]  /*7710*/  IMAD R6, R0, 0x8, R5 ;  /* 0x0000000800067824 */ /* 0x001fe200078e0205 */
[----:B------:R-:W-:Y:S01]  /*7720*/  SHF.L.U32 R3, R9, 0x1f, RZ ;  /* 0x0000001f09037819 */ /* 0x000fe200000006ff */
[----:B-1----:R-:W-:Y:S06]  /*7730*/  @!P0 BRA `(.L_x_183) ;  /* 0x0000000400a48947 */ /* 0x002fec0003800000 */
.L_x_201:
        /* <DEDUP_REMOVED lines=9> */
.L_x_202:
        /* <DEDUP_REMOVED lines=9> */
.L_x_203:
        /* <DEDUP_REMOVED lines=9> */
.L_x_204:
        /* <DEDUP_REMOVED lines=9> */
.L_x_205:
[----:B------:R-:W1:Y:S01]  /*7980*/  SYNCS.PHASECHK.TRANS64.TRYWAIT P0, [R6+URZ], R3 ;  /* 0x00000003060075a7 */ /* 0x000e62000800017f */
[----:B------:R-:W-:-:S05]  /*7990*/  VIADD R0, R0, 0x1 ;  /* 0x0000000100007836 */ /* 0x000fca0000000000 */
[----:B------:R-:W-:-:S04]  /*79a0*/  ISETP.NE.AND P1, PT, R0, 0x9, PT ;  /* 0x000000090000780c */ /* 0x000fc80003f25270 */
[----:B------:R-:W-:Y:S02]  /*79b0*/  SEL R2, RZ, 0x1, P1 ;  /* 0x00000001ff027807 */ /* 0x000fe40000800000 */
[----:B------:R-:W-:Y:S02]  /*79c0*/  SEL R0, R0, RZ, P1 ;  /* 0x000000ff00007207 */ /* 0x000fe40000800000 */
[----:B------:R-:W-:Y:S01]  /*79d0*/  LOP3.LUT R2, R9, R2, RZ, 0x3c, !PT ;  /* 0x0000000209027212 */ /* 0x000fe200078e3cff */
[----:B-1----:R-:W-:Y:S06]  /*79e0*/  @!P0 BRA `(.L_x_188) ;  /* 0x00000004005c8947 */ /* 0x002fec0003800000 */
.L_x_206:
[----:B------:R-:W-:Y:S01]  /*79f0*/  IMAD R5, R0, 0x8, R5 ;  /* 0x0000000800057824 */ /* 0x000fe200078e0205 */
[----:B------:R-:W-:-:S07]  /*7a00*/  SHF.L.U32 R0, R2, 0x1f, RZ ;  /* 0x0000001f02007819 */ /* 0x000fce00000006ff */
.L_x_189:
[----:B--2---:R2:W3:Y:S02]  /*7a10*/  SYNCS.PHASECHK.TRANS64.TRYWAIT P0, [R5+URZ], R0 ;  /* 0x00000000050075a7 */ /* 0x0044e4000800017f */
[----:B---3--:R-:W-:Y:S05]  /*7a20*/  @!P0 NANOSLEEP.SYNCS 0x989680 ;  /* 0x009896800000895d */ /* 0x008fea0003900000 */
[----:B------:R-:W3:Y:S02]  /*7a30*/  @!P0 SYNCS.PHASECHK.TRANS64 P0, [R5+URZ], R0 ;  /* 0x00000000050085a7 */ /* 0x000ee4000800007f */
[----:B---3--:R-:W-:Y:S05]  /*7a40*/  @!P0 BRA `(.L_x_189) ;  /* 0xfffffffc00f08947 */ /* 0x008fea000383ffff */
.L_x_179:
[----:B------:R-:W-:Y:S05]  /*7a50*/  BSYNC B0 ;  /* 0x0000000000007941 */ /* 0x000fea0003800000 */
.L_x_178:
[----:B------:R-:W-:Y:S05]  /*7a60*/  EXIT ;  /* 0x000000000000794d */ /* 0x000fea0003800000 */
.L_x_16:
[----:B0-----:R-:W-:-:S04]  /*7a70*/  IMAD.U32 R3, RZ, RZ, UR43 ;  /* 0x0000002bff037e24 */ /* 0x001fc8000f8e00ff */
[----:B------:R0:W1:Y:S03]  /*7a80*/  SYNCS.PHASECHK.TRANS64.TRYWAIT P0, [R3+URZ+-0x8], R0 ;  /* 0xfffff800030075a7 */ /* 0x000066000800017f */
[----:B-1----:R-:W-:Y:S05]  /*7a90*/  @!P0 NANOSLEEP.SYNCS 0x989680 ;  /* 0x009896800000895d */ /* 0x002fea0003900000 */
[----:B------:R-:W1:Y:S02]  /*7aa0*/  @!P0 SYNCS.PHASECHK.TRANS64 P0, [R3+URZ+-0x8], R0 ;  /* 0xfffff800030085a7 */ /* 0x000e64000800007f */
[----:B-1----:R-:W-:Y:S05]  /*7ab0*/  @!P0 BRA `(.L_x_16) ;  /* 0xfffffffc00ec8947 */ /* 0x002fea000383ffff */
[----:B------:R-:W-:Y:S05]  /*7ac0*/  BRA `(.L_x_190) ;  /* 0xffffff9800d47947 */ /* 0x000fea000383ffff */
.L_x_21:
[----:B-1----:R1:W2:Y:S02]  /*7ad0*/  SYNCS.PHASECHK.TRANS64.TRYWAIT P1, [R3+URZ], R0 ;  /* 0x00000000030075a7 */ /* 0x0022a4000802017f */
[----:B--2---:R-:W-:Y:S05]  /*7ae0*/  @!P1 NANOSLEEP.SYNCS 0x989680 ;  /* 0x009896800000995d */ /* 0x004fea0003900000 */
[----:B------:R-:W2:Y:S02]  /*7af0*/  @!P1 SYNCS.PHASECHK.TRANS64 P1, [R3+URZ], R0 ;  /* 0x00000000030095a7 */ /* 0x000ea4000802007f */
[----:B--2---:R-:W-:Y:S05]  /*7b00*/  @!P1 BRA `(.L_x_21) ;  /* 0xfffffffc00f09947 */ /* 0x004fea000383ffff */
[----:B------:R-:W-:Y:S05]  /*7b10*/  BRA `(.L_x_20) ;  /* 0xffffff9c00487947 */ /* 0x000fea000383ffff */
.L_x_26:
[----:B-1----:R-:W-:-:S04]  /*7b20*/  IMAD.U32 R4, RZ, RZ, UR4 ;  /* 0x00000004ff047e24 */ /* 0x002fc8000f8e00ff */
[----:B------:R1:W2:Y:S03]  /*7b30*/  SYNCS.PHASECHK.TRANS64.TRYWAIT P1, [R4+URZ], R3 ;  /* 0x00000003040075a7 */ /* 0x0002a6000802017f */
[----:B--2---:R-:W-:Y:S05]  /*7b40*/  @!P1 NANOSLEEP.SYNCS 0x989680 ;  /* 0x009896800000995d */ /* 0x004fea0003900000 */
[----:B------:R-:W2:Y:S02]  /*7b50*/  @!P1 SYNCS.PHASECHK.TRANS64 P1, [R4+URZ], R3 ;  /* 0x00000003040095a7 */ /* 0x000ea4000802007f */
[----:B--2---:R-:W-:Y:S05]  /*7b60*/  @!P1 BRA `(.L_x_26) ;  /* 0xfffffffc00ec9947 */ /* 0x004fea000383ffff */
[----:B------:R-:W-:Y:S05]  /*7b70*/  BRA `(.L_x_25) ;  /* 0xffffffa000187947 */ /* 0x000fea000383ffff */
.L_x_32:
[----:B0-----:R-:W-:-:S04]  /*7b80*/  IMAD.U32 R3, RZ, RZ, UR43 ;  /* 0x0000002bff037e24 */ /* 0x001fc8000f8e00ff */
[----:B------:R0:W1:Y:S03]  /*7b90*/  SYNCS.PHASECHK.TRANS64.TRYWAIT P0, [R3+URZ+0x8], R0 ;  /* 0x00000800030075a7 */ /* 0x000066000800017f */
[----:B-1----:R-:W-:Y:S05]  /*7ba0*/  @!P0 NANOSLEEP.SYNCS 0x989680 ;  /* 0x009896800000895d */ /* 0x002fea0003900000 */
[----:B------:R-:W1:Y:S02]  /*7bb0*/  @!P0 SYNCS.PHASECHK.TRANS64 P0, [R3+URZ+0x8], R0 ;  /* 0x00000800030085a7 */ /* 0x000e64000800007f */
[----:B-1----:R-:W-:Y:S05]  /*7bc0*/  @!P0 BRA `(.L_x_32) ;  /* 0xfffffffc00ec8947 */ /* 0x002fea000383ffff */
[----:B------:R-:W-:Y:S05]  /*7bd0*/  BRA `(.L_x_191) ;  /* 0xffffffa400447947 */ /* 0x000fea000383ffff */
.L_x_165:
[----:B------:R-:W-:Y:S01]  /*7be0*/  BSSY B1, `(.L_x_192) ;  /* 0x0000006000017945 */ /* 0x000fe20003800000 */
[----:B------:R-:W-:-:S07]  /*7bf0*/  IMAD.MOV.U32 R15, RZ, RZ, -0x1 ;  /* 0xffffffffff0f7424 */ /* 0x000fce00078e00ff */
[----:B-----5:R-:W-:Y:S05]  /*7c00*/  WARPSYNC.COLLECTIVE R15, `(.L_x_193) ;  /* 0x000000000f0c7348 */ /* 0x020fea0003c00000 */
[----:B------:R-:W-:Y:S02]  /*7c10*/  ELECT P6, UR62, PT ;  /* 0x00000000003e782f */ /* 0x000fe400038c0000 */
[----:B------:R-:W-:Y:S01]  /*7c20*/  MOV R14, UR62 ;  /* 0x0000003e000e7c02 */ /* 0x000fe20008000f00 */
[----:B-----5:R-:W-:Y:S10]  /*7c30*/  ENDCOLLECTIVE ;  /* 0x000000000000791b */ /* 0x020ff40003800000 */
.L_x_193:
[----:B------:R-:W-:Y:S05]  /*7c40*/  BSYNC B1 ;  /* 0x0000000000017941 */ /* 0x000fea0003800000 */
.L_x_192:
[----:B------:R-:W-:Y:S05]  /*7c50*/  BRA `(.L_x_194) ;  /* 0xffffffec00587947 */ /* 0x000fea000383ffff */
.L_x_168:
[----:B-1----:R1:W2:Y:S02]  /*7c60*/  SYNCS.PHASECHK.TRANS64.TRYWAIT P1, [R11+URZ+0x48], R6 ;  /* 0x000048060b0075a7 */ /* 0x0022a4000802017f */
[----:B--2---:R-:W-:Y:S05]  /*7c70*/  @!P1 NANOSLEEP.SYNCS 0x989680 ;  /* 0x009896800000995d */ /* 0x004fea0003900000 */
[----:B------:R-:W2:Y:S02]  /*7c80*/  @!P1 SYNCS.PHASECHK.TRANS64 P1, [R11+URZ+0x48], R6 ;  /* 0x000048060b0095a7 */ /* 0x000ea4000802007f */
[----:B--2---:R-:W-:Y:S05]  /*7c90*/  @!P1 BRA `(.L_x_168) ;  /* 0xfffffffc00f09947 */ /* 0x004fea000383ffff */
[----:B------:R-:W-:Y:S05]  /*7ca0*/  BRA `(.L_x_195) ;  /* 0xffffffec008c7947 */ /* 0x000fea000383ffff */
.L_x_177:
[----:B------:R-:W-:Y:S01]  /*7cb0*/  BSSY B0, `(.L_x_196) ;  /* 0x0000006000007945 */ /* 0x000fe20003800000 */
[----:B------:R-:W-:-:S07]  /*7cc0*/  IMAD.MOV.U32 R15, RZ, RZ, -0x1 ;  /* 0xffffffffff0f7424 */ /* 0x000fce00078e00ff */
[----:B-----5:R-:W-:Y:S05]  /*7cd0*/  WARPSYNC.COLLECTIVE R15, `(.L_x_197) ;  /* 0x000000000f0c7348 */ /* 0x020fea0003c00000 */
[----:B------:R-:W-:Y:S02]  /*7ce0*/  ELECT P6, UR62, PT ;  /* 0x00000000003e782f */ /* 0x000fe400038c0000 */
[----:B------:R-:W-:Y:S01]  /*7cf0*/  MOV R14, UR62 ;  /* 0x0000003e000e7c02 */ /* 0x000fe20008000f00 */
[----:B-----5:R-:W-:Y:S10]  /*7d00*/  ENDCOLLECTIVE ;  /* 0x000000000000791b */ /* 0x020ff40003800000 */
.L_x_197:
[----:B------:R-:W-:Y:S05]  /*7d10*/  BSYNC B0 ;  /* 0x0000000000007941 */ /* 0x000fea0003800000 */
.L_x_196:
[----:B------:R-:W-:Y:S05]  /*7d20*/  BRA `(.L_x_198) ;  /* 0xfffffff400e87947 */ /* 0x000fea000383ffff */
.L_x_181:
[----:B0-----:R0:W1:Y:S02]  /*7d30*/  SYNCS.PHASECHK.TRANS64.TRYWAIT P0, [R7+URZ], R2 ;  /* 0x00000002070075a7 */ /* 0x001064000800017f */
[----:B-1----:R-:W-:Y:S05]  /*7d40*/  @!P0 NANOSLEEP.SYNCS 0x989680 ;  /* 0x009896800000895d */ /* 0x002fea0003900000 */
[----:B------:R-:W1:Y:S02]  /*7d50*/  @!P0 SYNCS.PHASECHK.TRANS64 P0, [R7+URZ], R2 ;  /* 0x00000002070085a7 */ /* 0x000e64000800007f */
[----:B-1----:R-:W-:Y:S05]  /*7d60*/  @!P0 BRA `(.L_x_181) ;  /* 0xfffffffc00f08947 */ /* 0x002fea000383ffff */
[----:B------:R-:W-:Y:S05]  /*7d70*/  BRA `(.L_x_199) ;  /* 0xfffffff800287947 */ /* 0x000fea000383ffff */
.L_x_182:
[----:B0-----:R0:W1:Y:S02]  /*7d80*/  SYNCS.PHASECHK.TRANS64.TRYWAIT P0, [R6+URZ], R3 ;  /* 0x00000003060075a7 */ /* 0x001064000800017f */
[----:B-1----:R-:W-:Y:S05]  /*7d90*/  @!P0 NANOSLEEP.SYNCS 0x989680 ;  /* 0x009896800000895d */ /* 0x002fea0003900000 */
[----:B------:R-:W1:Y:S02]  /*7da0*/  @!P0 SYNCS.PHASECHK.TRANS64 P0, [R6+URZ], R3 ;  /* 0x00000003060085a7 */ /* 0x000e64000800007f */
[----:B-1----:R-:W-:Y:S05]  /*7db0*/  @!P0 BRA `(.L_x_182) ;  /* 0xfffffffc00f08947 */ /* 0x002fea000383ffff */
[----:B------:R-:W-:Y:S05]  /*7dc0*/  BRA `(.L_x_200) ;  /* 0xfffffff800387947 */ /* 0x000fea000383ffff */
.L_x_183:
[----:B0-----:R0:W1:Y:S02]  /*7dd0*/  SYNCS.PHASECHK.TRANS64.TRYWAIT P0, [R7+URZ], R4 ;  /* 0x00000004070075a7 */ /* 0x001064000800017f */
[----:B-1----:R-:W-:Y:S05]  /*7de0*/  @!P0 NANOSLEEP.SYNCS 0x989680 ;  /* 0x009896800000895d */ /* 0x002fea0003900000 */
[----:B------:R-:W1:Y:S02]  /*7df0*/  @!P0 SYNCS.PHASECHK.TRANS64 P0, [R7+URZ], R4 ;  /* 0x00000004070085a7 */ /* 0x000e64000800007f */
[----:B-1----:R-:W-:Y:S05]  /*7e00*/  @!P0 BRA `(.L_x_183) ;  /* 0xfffffffc00f08947 */ /* 0x002fea000383ffff */
[----:B------:R-:W-:Y:S05]  /*7e10*/  BRA `(.L_x_201) ;  /* 0xfffffff800487947 */ /* 0x000fea000383ffff */
.L_x_184:
[----:B0-----:R0:W1:Y:S02]  /*7e20*/  SYNCS.PHASECHK.TRANS64.TRYWAIT P0, [R6+URZ], R3 ;  /* 0x00000003060075a7 */ /* 0x001064000800017f */
[----:B-1----:R-:W-:Y:S05]  /*7e30*/  @!P0 NANOSLEEP.SYNCS 0x989680 ;  /* 0x009896800000895d */ /* 0x002fea0003900000 */
[----:B------:R-:W1:Y:S02]  /*7e40*/  @!P0 SYNCS.PHASECHK.TRANS64 P0, [R6+URZ], R3 ;  /* 0x00000003060085a7 */ /* 0x000e64000800007f */
[----:B-1----:R-:W-:Y:S05]  /*7e50*/  @!P0 BRA `(.L_x_184) ;  /* 0xfffffffc00f08947 */ /* 0x002fea000383ffff */
[----:B------:R-:W-:Y:S05]  /*7e60*/  BRA `(.L_x_202) ;  /* 0xfffffff800587947 */ /* 0x000fea000383ffff */
.L_x_185:
[----:B0-----:R0:W1:Y:S02]  /*7e70*/  SYNCS.PHASECHK.TRANS64.TRYWAIT P0, [R7+URZ], R4 ;  /* 0x00000004070075a7 */ /* 0x001064000800017f */
[----:B-1----:R-:W-:Y:S05]  /*7e80*/  @!P0 NANOSLEEP.SYNCS 0x989680 ;  /* 0x009896800000895d */ /* 0x002fea0003900000 */
[----:B------:R-:W1:Y:S02]  /*7e90*/  @!P0 SYNCS.PHASECHK.TRANS64 P0, [R7+URZ], R4 ;  /* 0x00000004070085a7 */ /* 0x000e64000800007f */
[----:B-1----:R-:W-:Y:S05]  /*7ea0*/  @!P0 BRA `(.L_x_185) ;  /* 0xfffffffc00f08947 */ /* 0x002fea000383ffff */
[----:B------:R-:W-:Y:S05]  /*7eb0*/  BRA `(.L_x_203) ;  /* 0xfffffff800687947 */ /* 0x000fea000383ffff */
.L_x_186:
[----:B0-----:R0:W1:Y:S02]  /*7ec0*/  SYNCS.PHASECHK.TRANS64.TRYWAIT P0, [R6+URZ], R3 ;  /* 0x00000003060075a7 */ /* 0x001064000800017f */
[----:B-1----:R-:W-:Y:S05]  /*7ed0*/  @!P0 NANOSLEEP.SYNCS 0x989680 ;  /* 0x009896800000895d */ /* 0x002fea0003900000 */
[----:B------:R-:W1:Y:S02]  /*7ee0*/  @!P0 SYNCS.PHASECHK.TRANS64 P0, [R6+URZ], R3 ;  /* 0x00000003060085a7 */ /* 0x000e64000800007f */
[----:B-1----:R-:W-:Y:S05]  /*7ef0*/  @!P0 BRA `(.L_x_186) ;  /* 0xfffffffc00f08947 */ /* 0x002fea000383ffff */
[----:B------:R-:W-:Y:S05]  /*7f00*/  BRA `(.L_x_204) ;  /* 0xfffffff800787947 */ /* 0x000fea000383ffff */
.L_x_187:
[----:B0-----:R0:W1:Y:S02]  /*7f10*/  SYNCS.PHASECHK.TRANS64.TRYWAIT P0, [R7+URZ], R4 ;  /* 0x00000004070075a7 */ /* 0x001064000800017f */
[----:B-1----:R-:W-:Y:S05]  /*7f20*/  @!P0 NANOSLEEP.SYNCS 0x989680 ;  /* 0x009896800000895d */ /* 0x002fea0003900000 */
[----:B------:R-:W1:Y:S02]  /*7f30*/  @!P0 SYNCS.PHASECHK.TRANS64 P0, [R7+URZ], R4 ;  /* 0x00000004070085a7 */ /* 0x000e64000800007f */
[----:B-1----:R-:W-:Y:S05]  /*7f40*/  @!P0 BRA `(.L_x_187) ;  /* 0xfffffffc00f08947 */ /* 0x002fea000383ffff */
[----:B------:R-:W-:Y:S05]  /*7f50*/  BRA `(.L_x_205) ;  /* 0xfffffff800887947 */ /* 0x000fea000383ffff */
.L_x_188:
[----:B-1----:R1:W2:Y:S02]  /*7f60*/  SYNCS.PHASECHK.TRANS64.TRYWAIT P0, [R6+URZ], R3 ;  /* 0x00000003060075a7 */ /* 0x0022a4000800017f */
[----:B--2---:R-:W-:Y:S05]  /*7f70*/  @!P0 NANOSLEEP.SYNCS 0x989680 ;  /* 0x009896800000895d */ /* 0x004fea0003900000 */
[----:B------:R-:W2:Y:S02]  /*7f80*/  @!P0 SYNCS.PHASECHK.TRANS64 P0, [R6+URZ], R3 ;  /* 0x00000003060085a7 */ /* 0x000ea4000800007f */
[----:B--2---:R-:W-:Y:S05]  /*7f90*/  @!P0 BRA `(.L_x_188) ;  /* 0xfffffffc00f08947 */ /* 0x004fea000383ffff */
[----:B------:R-:W-:Y:S05]  /*7fa0*/  BRA `(.L_x_206) ;  /* 0xfffffff800907947 */ /* 0x000fea000383ffff */
.L_x_207:
[----:B------:R-:W-:-:S00]  /*7fb0*/  BRA `(.L_x_207) ;  /* 0xfffffffc00fc7947 */ /* 0x000fc0000383ffff */
[----:B------:R-:W-:-:S00]  /*7fc0*/  NOP ;  /* 0x0000000000007918 */ /* 0x000fc00000000000 */
        /* <DEDUP_REMOVED lines=11> */
.L_x_208:


//--------------------- .nv.global.init           --------------------------
	.section	.nv.global.init,"aw",@progbits
.nv.global.init:
	.type		$str$22,@object
	.size		$str$22,($str$23 - $str$22)
$str$22:
        /*0000*/ 	.byte	0x6b, 0x5f, 0x74, 0x69, 0x6c, 0x65, 0x5f, 0x63, 0x6f, 0x75, 0x6e, 0x74, 0x20, 0x3e, 0x3d, 0x20
        /*0010*/ 	.byte	0x31, 0x00
	.type		$str$23,@object
	.size		$str$23,(__unnamed_1 - $str$23)
$str$23:
        /*0012*/ 	.byte	0x2f, 0x74, 0x6d, 0x70, 0x2f, 0x63, 0x75, 0x74, 0x6c, 0x61, 0x73, 0x73, 0x5f, 0x73, 0x77, 0x65
        /*0022*/ 	.byte	0x65, 0x70, 0x5f, 0x73, 0x72, 0x63, 0x2f, 0x69, 0x6e, 0x63, 0x6c, 0x75, 0x64, 0x65, 0x2f, 0x63
        /*0032*/ 	.byte	0x75, 0x74, 0x6c, 0x61, 0x73, 0x73, 0x2f, 0x67, 0x65, 0x6d, 0x6d, 0x2f, 0x63, 0x6f, 0x6c, 0x6c
        /*0042*/ 	.byte	0x65, 0x63, 0x74, 0x69, 0x76, 0x65, 0x2f, 0x73, 0x6d, 0x39, 0x30, 0x5f, 0x6d, 0x6d, 0x61, 0x5f
        /*0052*/ 	.byte	0x74, 0x6d, 0x61, 0x5f, 0x67, 0x6d, 0x6d, 0x61, 0x5f, 0x73, 0x73, 0x5f, 0x77, 0x61, 0x72, 0x70
        /*0062*/ 	.byte	0x73, 0x70, 0x65, 0x63, 0x69, 0x61, 0x6c, 0x69, 0x7a, 0x65, 0x64, 0x2e, 0x68, 0x70, 0x70, 0x00
	.type		__unnamed_1,@object
	.size		__unnamed_1,(.L_0 - __unnamed_1)
__unnamed_1:
        /*0072*/ 	.byte	0x76, 0x6f, 0x69, 0x64, 0x20, 0x63, 0x75, 0x74, 0x6c, 0x61, 0x73, 0x73, 0x3a, 0x3a, 0x67, 0x65
        /* <DEDUP_REMOVED lines=180> */
        /*0bc2*/ 	.byte	0x00
.L_0:


//--------------------- .nv.shared._ZN7cutlass13device_kernelINS_4gemm6kernel13GemmUniversalIN4cute5tupleIJiiiiEEENS1_10collective13CollectiveMmaINS1_34MainloopSm90TmaGmmaWarpSpecializedILi9ENS5_IJNS4_1CILi1EEESB_SB_EEENS1_32KernelTmaWarpSpecializedPingpongEEENS5_IJNSA_ILi64EEENSA_ILi128EEESF_EEENS_10bfloat16_tENS5_IJlSB_lEEESI_SJ_NS4_8TiledMMAINS4_8MMA_AtomIJNS4_4SM904GMMA28MMA_64x128x16_F32BF16BF16_SSILNSN_5MajorE0ELSP_0ELNSN_7ScaleInE1ELSQ_1EEEEEENS4_6LayoutISC_NS5_IJNSA_ILi0EEESU_SU_EEEEENS5_IJNS4_10UnderscoreESX_SX_EEEEENS4_13SM90_TMA_LOADENS4_14ComposedLayoutINS4_7SwizzleILi3ELi4ELi3EEENS4_18smem_ptr_flag_bitsILi16EEENST_INS5_IJNSA_ILi8EEESF_EEENS5_IJSF_SB_EEEEEEEvNS4_8identityES10_S1A_vS1B_EENS_8epilogue10collective6detail29Sm90TmaWarpSpecializedAdapterINS1E_15DefaultEpilogueISI_SJ_SJ_NS1D_6thread17LinearCombinationISI_Li1EffLNS1I_9ScaleType4KindE0ELNS_15FloatRoundStyleE2ESI_EENS1_15EpilogueDefaultEEEEEvvEEEEvNT_6ParamsE --------------------------
	.section	.nv.shared._ZN7cutlass13device_kernelINS_4gemm6kernel13GemmUniversalIN4cute5tupleIJiiiiEEENS1_10collective13CollectiveMmaINS1_34MainloopSm90TmaGmmaWarpSpecializedILi9ENS5_IJNS4_1CILi1EEESB_SB_EEENS1_32KernelTmaWarpSpecializedPingpongEEENS5_IJNSA_ILi64EEENSA_ILi128EEESF_EEENS_10bfloat16_tENS5_IJlSB_lEEESI_SJ_NS4_8TiledMMAINS4_8MMA_AtomIJNS4_4SM904GMMA28MMA_64x128x16_F32BF16BF16_SSILNSN_5MajorE0ELSP_0ELNSN_7ScaleInE1ELSQ_1EEEEEENS4_6LayoutISC_NS5_IJNSA_ILi0EEESU_SU_EEEEENS5_IJNS4_10UnderscoreESX_SX_EEEEENS4_13SM90_TMA_LOADENS4_14ComposedLayoutINS4_7SwizzleILi3ELi4ELi3EEENS4_18smem_ptr_flag_bitsILi16EEENST_INS5_IJNSA_ILi8EEESF_EEENS5_IJSF_SB_EEEEEEEvNS4_8identityES10_S1A_vS1B_EENS_8epilogue10collective6detail29Sm90TmaWarpSpecializedAdapterINS1E_15DefaultEpilogueISI_SJ_SJ_NS1D_6thread17LinearCombinationISI_Li1EffLNS1I_9ScaleType4KindE0ELNS_15FloatRoundStyleE2ESI_EENS1_15EpilogueDefaultEEEEEvvEEEEvNT_6ParamsE,"aw",@nobits
	.sectionflags	@""
	.align	16
	.zero		1024


//--------------------- .nv.shared.reserved.0     --------------------------
	.section	.nv.shared.reserved.0,"aw",@nobits
	.weak		__nv_reservedSMEM_offset_0_alias
	.size		__nv_reservedSMEM_offset_0_alias, 0, 0
	.other		__nv_reservedSMEM_offset_0_alias,@"STO_CUDA_RESERVED_SHARED STV_DEFAULT"
__nv_reservedSMEM_offset_0_alias:
	.zero		0


//--------------------- .nv.global                --------------------------
	.section	.nv.global,"aw",@nobits
.nv.global:
	.type		_ZN40_INTERNAL_038dfc34_4_k_cu_1950d613_209054cute1_E,@object
	.size		_ZN40_INTERNAL_038dfc34_4_k_cu_1950d613_209054cute1_E,(_ZN40_INTERNAL_038dfc34_4_k_cu_1950d613_209054cuda3std3__45__cpo6cbeginE - _ZN40_INTERNAL_038dfc34_4_k_cu_1950d613_209054cute1_E)
_ZN40_INTERNAL_038dfc34_4_k_cu_1950d613_209054cute1_E:
	.zero		1
	.type		_ZN40_INTERNAL_038dfc34_4_k_cu_1950d613_209054cuda3std3__45__cpo6cbeginE,@object
	.size		_ZN40_INTERNAL_038dfc34_4_k_cu_1950d613_209054cuda3std3__45__cpo6cbeginE,(_ZN40_INTERNAL_038dfc34_4_k_cu_1950d613_209054cuda3std3__48in_placeE - _ZN40_INTERNAL_038dfc34_4_k_cu_1950d613_209054cuda3std3__45__cpo6cbeginE)
_ZN40_INTERNAL_038dfc34_4_k_cu_1950d613_209054cuda3std3__45__cpo6cbeginE:
	.zero		1
	.type		_ZN40_INTERNAL_038dfc34_4_k_cu_1950d613_209054cuda3std3__48in_placeE,@object
	.size		_ZN40_INTERNAL_038dfc34_4_k_cu_1950d613_209054cuda3std3__48in_placeE,(_ZN40_INTERNAL_038dfc34_4_k_cu_1950d613_209054cuda3std6ranges3__45__cpo9iter_moveE - _ZN40_INTERNAL_038dfc34_4_k_cu_1950d613_209054cuda3std3__48in_placeE)
_ZN40_INTERNAL_038dfc34_4_k_cu_1950d613_209054cuda3std3__48in_placeE:
	.zero		1
	.type		_ZN40_INTERNAL_038dfc34_4_k_cu_1950d613_209054cuda3std6ranges3__45__cpo9iter_moveE,@object
	.size		_ZN40_INTERNAL_038dfc34_4_k_cu_1950d613_209054cuda3std6ranges3__45__cpo9iter_moveE,(_ZN40_INTERNAL_038dfc34_4_k_cu_1950d613_209054cuda3std3__45__cpo5beginE - _ZN40_INTERNAL_038dfc34_4_k_cu_1950d613_209054cuda3std6ranges3__45__cpo9iter_moveE)
_ZN40_INTERNAL_038dfc34_4_k_cu_1950d613_209054cuda3std6ranges3__45__cpo9iter_moveE:
	.zero		1
	.type		_ZN40_INTERNAL_038dfc34_4_k_cu_1950d613_209054cuda3std3__45__cpo5beginE,@object
	.size		_ZN40_INTERNAL_038dfc34_4_k_cu_1950d613_209054cuda3std3__45__cpo5beginE,(_ZN40_INTERNAL_038dfc34_4_k_cu_1950d613_209054cuda3std3__442_GLOBAL__N__038dfc34_4_k_cu_1950d613_209056ignoreE - _ZN40_INTERNAL_038dfc34_4_k_cu_1950d613_209054cuda3std3__45__cpo5beginE)
_ZN40_INTERNAL_038dfc34_4_k_cu_1950d613_209054cuda3std3__45__cpo5beginE:
	.zero		1
	.type		_ZN40_INTERNAL_038dfc34_4_k_cu_1950d613_209054cuda3std3__442_GLOBAL__N__038dfc34_4_k_cu_1950d613_209056ignoreE,@object
	.size		_ZN40_INTERNAL_038dfc34_4_k_cu_1950d613_209054cuda3std3__442_GLOBAL__N__038dfc34_4_k_cu_1950d613_209056ignoreE,(_ZN40_INTERNAL_038dfc34_4_k_cu_1950d613_209054cute7productE - _ZN40_INTERNAL_038dfc34_4_k_cu_1950d613_209054cuda3std3__442_GLOBAL__N__038dfc34_4_k_cu_1950d613_209056ignoreE)
_ZN40_INTERNAL_038dfc34_4_k_cu_1950d613_209054cuda3std3__442_GLOBAL__N__038dfc34_4_k_cu_1950d613_209056ignoreE:
	.zero		1
	.type		_ZN40_INTERNAL_038dfc34_4_k_cu_1950d613_209054cute7productE,@object
	.size		_ZN40_INTERNAL_038dfc34_4_k_cu_1950d613_209054cute7productE,(_ZN40_INTERNAL_038dfc34_4_k_cu_1950d613_209054cuda3std3__45__cpo3endE - _ZN40_INTERNAL_038dfc34_4_k_cu_1950d613_209054cute7productE)
_ZN40_INTERNAL_038dfc34_4_k_cu_1950d613_209054cute7productE:
	.zero		1
	.type		_ZN40_INTERNAL_038dfc34_4_k_cu_1950d613_209054cuda3std3__45__cpo3endE,@object
	.size		_ZN40_INTERNAL_038dfc34_4_k_cu_1950d613_209054cuda3std3__45__cpo3endE,(_ZN40_INTERNAL_038dfc34_4_k_cu_1950d613_209054cuda3std3__419piecewise_constructE - _ZN40_INTERNAL_038dfc34_4_k_cu_1950d613_209054cuda3std3__45__cpo3endE)
_ZN40_INTERNAL_038dfc34_4_k_cu_1950d613_209054cuda3std3__45__cpo3endE:
	.zero		1
	.type		_ZN40_INTERNAL_038dfc34_4_k_cu_1950d613_209054cuda3std3__419piecewise_constructE,@object
	.size		_ZN40_INTERNAL_038dfc34_4_k_cu_1950d613_209054cuda3std3__419piecewise_constructE,(_ZN40_INTERNAL_038dfc34_4_k_cu_1950d613_209054cuda3std3__45__cpo4cendE - _ZN40_INTERNAL_038dfc34_4_k_cu_1950d613_209054cuda3std3__419piecewise_constructE)
_ZN40_INTERNAL_038dfc34_4_k_cu_1950d613_209054cuda3std3__419piecewise_constructE:
	.zero		1
	.type		_ZN40_INTERNAL_038dfc34_4_k_cu_1950d613_209054cuda3std3__45__cpo4cendE,@object
	.size		_ZN40_INTERNAL_038dfc34_4_k_cu_1950d613_209054cuda3std3__45__cpo4cendE,(_ZN40_INTERNAL_038dfc34_4_k_cu_1950d613_209054cuda3std6ranges3__45__cpo4swapE - _ZN40_INTERNAL_038dfc34_4_k_cu_1950d613_209054cuda3std3__45__cpo4cendE)
_ZN40_INTERNAL_038dfc34_4_k_cu_1950d613_209054cuda3std3__45__cpo4cendE:
	.zero		1
	.type		_ZN40_INTERNAL_038dfc34_4_k_cu_1950d613_209054cuda3std6ranges3__45__cpo4swapE,@object
	.size		_ZN40_INTERNAL_038dfc34_4_k_cu_1950d613_209054cuda3std6ranges3__45__cpo4swapE,(.L_8 - _ZN40_INTERNAL_038dfc34_4_k_cu_1950d613_209054cuda3std6ranges3__45__cpo4swapE)
_ZN40_INTERNAL_038dfc34_4_k_cu_1950d613_209054cuda3std6ranges3__45__cpo4swapE:
	.zero		1
.L_8:


//--------------------- .nv.constant0._ZN7cutlass13device_kernelINS_4gemm6kernel13GemmUniversalIN4cute5tupleIJiiiiEEENS1_10collective13CollectiveMmaINS1_34MainloopSm90TmaGmmaWarpSpecializedILi9ENS5_IJNS4_1CILi1EEESB_SB_EEENS1_32KernelTmaWarpSpecializedPingpongEEENS5_IJNSA_ILi64EEENSA_ILi128EEESF_EEENS_10bfloat16_tENS5_IJlSB_lEEESI_SJ_NS4_8TiledMMAINS4_8MMA_AtomIJNS4_4SM904GMMA28MMA_64x128x16_F32BF16BF16_SSILNSN_5MajorE0ELSP_0ELNSN_7ScaleInE1ELSQ_1EEEEEENS4_6LayoutISC_NS5_IJNSA_ILi0EEESU_SU_EEEEENS5_IJNS4_10UnderscoreESX_SX_EEEEENS4_13SM90_TMA_LOADENS4_14ComposedLayoutINS4_7SwizzleILi3ELi4ELi3EEENS4_18smem_ptr_flag_bitsILi16EEENST_INS5_IJNSA_ILi8EEESF_EEENS5_IJSF_SB_EEEEEEEvNS4_8identityES10_S1A_vS1B_EENS_8epilogue10collective6detail29Sm90TmaWarpSpecializedAdapterINS1E_15DefaultEpilogueISI_SJ_SJ_NS1D_6thread17LinearCombinationISI_Li1EffLNS1I_9ScaleType4KindE0ELNS_15FloatRoundStyleE2ESI_EENS1_15EpilogueDefaultEEEEEvvEEEEvNT_6ParamsE --------------------------
	.section	.nv.constant0._ZN7cutlass13device_kernelINS_4gemm6kernel13GemmUniversalIN4cute5tupleIJiiiiEEENS1_10collective13CollectiveMmaINS1_34MainloopSm90TmaGmmaWarpSpecializedILi9ENS5_IJNS4_1CILi1EEESB_SB_EEENS1_32KernelTmaWarpSpecializedPingpongEEENS5_IJNSA_ILi64EEENSA_ILi128EEESF_EEENS_10bfloat16_tENS5_IJlSB_lEEESI_SJ_NS4_8TiledMMAINS4_8MMA_AtomIJNS4_4SM904GMMA28MMA_64x128x16_F32BF16BF16_SSILNSN_5MajorE0ELSP_0ELNSN_7ScaleInE1ELSQ_1EEEEEENS4_6LayoutISC_NS5_IJNSA_ILi0EEESU_SU_EEEEENS5_IJNS4_10UnderscoreESX_SX_EEEEENS4_13SM90_TMA_LOADENS4_14ComposedLayoutINS4_7SwizzleILi3ELi4ELi3EEENS4_18smem_ptr_flag_bitsILi16EEENST_INS5_IJNSA_ILi8EEESF_EEENS5_IJSF_SB_EEEEEEEvNS4_8identityES10_S1A_vS1B_EENS_8epilogue10collective6detail29Sm90TmaWarpSpecializedAdapterINS1E_15DefaultEpilogueISI_SJ_SJ_NS1D_6thread17LinearCombinationISI_Li1EffLNS1I_9ScaleType4KindE0ELNS_15FloatRoundStyleE2ESI_EENS1_15EpilogueDefaultEEEEEvvEEEEvNT_6ParamsE,"a",@progbits
	.sectionflags	@""
	.align	4
.nv.constant0._ZN7cutlass13device_kernelINS_4gemm6kernel13GemmUniversalIN4cute5tupleIJiiiiEEENS1_10collective13CollectiveMmaINS1_34MainloopSm90TmaGmmaWarpSpecializedILi9ENS5_IJNS4_1CILi1EEESB_SB_EEENS1_32KernelTmaWarpSpecializedPingpongEEENS5_IJNSA_ILi64EEENSA_ILi128EEESF_EEENS_10bfloat16_tENS5_IJlSB_lEEESI_SJ_NS4_8TiledMMAINS4_8MMA_AtomIJNS4_4SM904GMMA28MMA_64x128x16_F32BF16BF16_SSILNSN_5MajorE0ELSP_0ELNSN_7ScaleInE1ELSQ_1EEEEEENS4_6LayoutISC_NS5_IJNSA_ILi0EEESU_SU_EEEEENS5_IJNS4_10UnderscoreESX_SX_EEEEENS4_13SM90_TMA_LOADENS4_14ComposedLayoutINS4_7SwizzleILi3ELi4ELi3EEENS4_18smem_ptr_flag_bitsILi16EEENST_INS5_IJNSA_ILi8EEESF_EEENS5_IJSF_SB_EEEEEEEvNS4_8identityES10_S1A_vS1B_EENS_8epilogue10collective6detail29Sm90TmaWarpSpecializedAdapterINS1E_15DefaultEpilogueISI_SJ_SJ_NS1D_6thread17LinearCombinationISI_Li1EffLNS1I_9ScaleType4KindE0ELNS_15FloatRoundStyleE2ESI_EENS1_15EpilogueDefaultEEEEEvvEEEEvNT_6ParamsE:
	.zero		1664


//--------------------- SYMBOLS --------------------------

	.type		.nv.reservedSmem.offset0,@object
	.size		.nv.reservedSmem.offset0,0x4
	.type		__assertfail,@function
